def matmul_kernel(
    a_ptr,
    b_ptr,
    c_ptr,
    M,
    N,
    K,
    stride_am,
    stride_ak,
    stride_bk,
    stride_bn,
    stride_cm,
    stride_cn,
    BLOCK_M: tl.constexpr,
    BLOCK_N: tl.constexpr,
    BLOCK_K: tl.constexpr,
    GROUP_M: tl.constexpr,
):
    pid = tl.program_id(axis=0)
    num_pid_m = tl.cdiv(M, BLOCK_M)
    num_pid_n = tl.cdiv(N, BLOCK_N)
    num_pid_in_group = GROUP_M * num_pid_n
    group_id = pid // num_pid_in_group
    first_pid_m = group_id * GROUP_M
    group_size_m = min(num_pid_m - first_pid_m, GROUP_M)
    pid_m = first_pid_m + ((pid % num_pid_in_group) % group_size_m)
    pid_n = (pid % num_pid_in_group) // group_size_m

    offs_am = (pid_m * BLOCK_M + tl.arange(0, BLOCK_M)) % M
    offs_bn = (pid_n * BLOCK_N + tl.arange(0, BLOCK_N)) % N
    offs_k = tl.arange(0, BLOCK_K)
    a_ptrs = a_ptr + offs_am[:, None] * stride_am + offs_k[None, :] * stride_ak
    b_ptrs = b_ptr + offs_k[:, None] * stride_bk + offs_bn[None, :] * stride_bn

    acc = tl.zeros((BLOCK_M, BLOCK_N), dtype=tl.float32)
    for kk in range(0, tl.cdiv(K, BLOCK_K)):
        a = tl.load(a_ptrs, mask=offs_k[None, :] < K - kk * BLOCK_K, other=0.0)
        b = tl.load(b_ptrs, mask=offs_k[:, None] < K - kk * BLOCK_K, other=0.0)
        acc = tl.dot(a, b, acc)
        a_ptrs += BLOCK_K * stride_ak
        b_ptrs += BLOCK_K * stride_bk

    c = acc.to(c_ptr.dtype.element_ty)
    offs_cm = pid_m * BLOCK_M + tl.arange(0, BLOCK_M)
    offs_cn = pid_n * BLOCK_N + tl.arange(0, BLOCK_N)
    c_ptrs = c_ptr + offs_cm[:, None] * stride_cm + offs_cn[None, :] * stride_cn
    mask = (offs_cm[:, None] < M) & (offs_cn[None, :] < N)
    tl.store(c_ptrs, c, mask=mask)

# config = {"BLOCK_K": 64, "BLOCK_M": 64, "BLOCK_N": 128, "GROUP_M": 8, "arch": "sm_100", "dtype": "fp8e4m3", "num_ctas": 1, "num_stages": 2, "num_warps": 4}
# arch = sm_100


// ===== COMPILED SASS (sm_100a) =====

	.target	sm_100a

	.elftype	@"ET_EXEC"


//--------------------- .note.nv.tkinfo           --------------------------
	.section	.note.nv.tkinfo,"",@"SHT_NOTE"
	.sectionflags	@"SHF_NOTE_NV_TKINFO"
	.tkinfo
        /*0018*/ 	.word	0x00000081
        /*0030*/ 	.string	""
        /*0030*/ 	.string	"ptxas-blackwell"
        /*0030*/ 	.string	"Cuda compilation tools, release 12.9, V12.9.86"
        /*0030*/ 	.string	"Build cuda_12.9.r12.9/compiler.36037853_0"
        /*0030*/ 	.string	"-v  -suppress-debug-info  -lineinfo  -arch sm_100a "



//--------------------- .note.nv.cuver            --------------------------
	.section	.note.nv.cuver,"",@"SHT_NOTE"
	.sectionflags	@"SHF_NOTE_NV_CUVER"
        /*0018*/ 	.short	0x0001
        /*001a*/ 	.short	0x0064
        /*001c*/ 	.short	0x0001
        /*001e*/ 	.short	0x0000
        /*0020*/ 	.short	0x0001
        /*0022*/ 	.short	0x0000


//--------------------- .nv.info                  --------------------------
	.section	.nv.info,"",@"SHT_CUDA_INFO"
	.align	4


	//----- nvinfo : EIATTR_REGCOUNT
	.align		4
        /*0000*/ 	.byte	0x04, 0x2f
        /*0002*/ 	.short	(.L_4 - .L_3)
	.align		4
.L_3:
        /*0004*/ 	.word	index@(matmul_kernel)
        /*0008*/ 	.word	0x000000ff


	//----- nvinfo : EIATTR_FRAME_SIZE
	.align		4
.L_4:
        /*000c*/ 	.byte	0x04, 0x11
        /*000e*/ 	.short	(.L_6 - .L_5)
	.align		4
.L_5:
        /*0010*/ 	.word	index@($__internal_2_$__cuda_sm10x_tcgen05_guardrail_trap_unallocated_columns_being_dealloced)
        /*0014*/ 	.word	0x00000100


	//----- nvinfo : EIATTR_FRAME_SIZE
	.align		4
.L_6:
        /*0018*/ 	.byte	0x04, 0x11
        /*001a*/ 	.short	(.L_8 - .L_7)
	.align		4
.L_7:
        /*001c*/ 	.word	index@($__internal_1_$__cuda_sm10x_tcgen05_guardrail_trap_phase_invalid_during_alloc)
        /*0020*/ 	.word	0x00000100


	//----- nvinfo : EIATTR_FRAME_SIZE
	.align		4
.L_8:
        /*0024*/ 	.byte	0x04, 0x11
        /*0026*/ 	.short	(.L_10 - .L_9)
	.align		4
.L_9:
        /*0028*/ 	.word	index@($__internal_0_$__cuda_sm10x_tcgen05_guardrail_trap_col_being_dealloced_not_returned_by_alloc)
        /*002c*/ 	.word	0x00000100


	//----- nvinfo : EIATTR_FRAME_SIZE
	.align		4
.L_10:
        /*0030*/ 	.byte	0x04, 0x11
        /*0032*/ 	.short	(.L_12 - .L_11)
	.align		4
.L_11:
        /*0034*/ 	.word	index@(matmul_kernel)
        /*0038*/ 	.word	0x00000100


	//----- nvinfo : EIATTR_MIN_STACK_SIZE
	.align		4
.L_12:
        /*003c*/ 	.byte	0x04, 0x12
        /*003e*/ 	.short	(.L_14 - .L_13)
	.align		4
.L_13:
        /*0040*/ 	.word	index@(matmul_kernel)
        /*0044*/ 	.word	0x00000100
.L_14:


//--------------------- .nv.info.matmul_kernel    --------------------------
	.section	.nv.info.matmul_kernel,"",@"SHT_CUDA_INFO"
	.sectionflags	@""
	.align	4


	//----- nvinfo : EIATTR_CUDA_API_VERSION
	.align		4
        /*0000*/ 	.byte	0x04, 0x37
        /*0002*/ 	.short	(.L_16 - .L_15)
.L_15:
        /*0004*/ 	.word	0x00000081


	//----- nvinfo : EIATTR_KPARAM_INFO
	.align		4
.L_16:
        /*0008*/ 	.byte	0x04, 0x17
        /*000a*/ 	.short	(.L_18 - .L_17)
.L_17:
        /*000c*/ 	.word	0x00000000
        /*0010*/ 	.short	0x000d
        /*0012*/ 	.short	0x0048
        /*0014*/ 	.byte	0x00, 0xf4, 0x21, 0x00


	//----- nvinfo : EIATTR_KPARAM_INFO
	.align		4
.L_18:
        /*0018*/ 	.byte	0x04, 0x17
        /*001a*/ 	.short	(.L_20 - .L_19)
.L_19:
        /*001c*/ 	.word	0x00000000
        /*0020*/ 	.short	0x000c
        /*0022*/ 	.short	0x0040
        /*0024*/ 	.byte	0x00, 0xf4, 0x21, 0x00


	//----- nvinfo : EIATTR_KPARAM_INFO
	.align		4
.L_20:
        /*0028*/ 	.byte	0x04, 0x17
        /*002a*/ 	.short	(.L_22 - .L_21)
.L_21:
        /*002c*/ 	.word	0x00000000
        /*0030*/ 	.short	0x000b
        /*0032*/ 	.short	0x0038
        /*0034*/ 	.byte	0x00, 0xf0, 0x11, 0x00


	//----- nvinfo : EIATTR_KPARAM_INFO
	.align		4
.L_22:
        /*0038*/ 	.byte	0x04, 0x17
        /*003a*/ 	.short	(.L_24 - .L_23)
.L_23:
        /*003c*/ 	.word	0x00000000
        /*0040*/ 	.short	0x000a
        /*0042*/ 	.short	0x0034
        /*0044*/ 	.byte	0x00, 0xf0, 0x11, 0x00


	//----- nvinfo : EIATTR_KPARAM_INFO
	.align		4
.L_24:
        /*0048*/ 	.byte	0x04, 0x17
        /*004a*/ 	.short	(.L_26 - .L_25)
.L_25:
        /*004c*/ 	.word	0x00000000
        /*0050*/ 	.short	0x0009
        /*0052*/ 	.short	0x0030
        /*0054*/ 	.byte	0x00, 0xf0, 0x11, 0x00


	//----- nvinfo : EIATTR_KPARAM_INFO
	.align		4
.L_26:
        /*0058*/ 	.byte	0x04, 0x17
        /*005a*/ 	.short	(.L_28 - .L_27)
.L_27:
        /*005c*/ 	.word	0x00000000
        /*0060*/ 	.short	0x0008
        /*0062*/ 	.short	0x002c
        /*0064*/ 	.byte	0x00, 0xf0, 0x11, 0x00


	//----- nvinfo : EIATTR_KPARAM_INFO
	.align		4
.L_28:
        /*0068*/ 	.byte	0x04, 0x17
        /*006a*/ 	.short	(.L_30 - .L_29)
.L_29:
        /*006c*/ 	.word	0x00000000
        /*0070*/ 	.short	0x0007
        /*0072*/ 	.short	0x0028
        /*0074*/ 	.byte	0x00, 0xf0, 0x11, 0x00


	//----- nvinfo : EIATTR_KPARAM_INFO
	.align		4
.L_30:
        /*0078*/ 	.byte	0x04, 0x17
        /*007a*/ 	.short	(.L_32 - .L_31)
.L_31:
        /*007c*/ 	.word	0x00000000
        /*0080*/ 	.short	0x0006
        /*0082*/ 	.short	0x0024
        /*0084*/ 	.byte	0x00, 0xf0, 0x11, 0x00


	//----- nvinfo : EIATTR_KPARAM_INFO
	.align		4
.L_32:
        /*0088*/ 	.byte	0x04, 0x17
        /*008a*/ 	.short	(.L_34 - .L_33)
.L_33:
        /*008c*/ 	.word	0x00000000
        /*0090*/ 	.short	0x0005
        /*0092*/ 	.short	0x0020
        /*0094*/ 	.byte	0x00, 0xf0, 0x11, 0x00


	//----- nvinfo : EIATTR_KPARAM_INFO
	.align		4
.L_34:
        /*0098*/ 	.byte	0x04, 0x17
        /*009a*/ 	.short	(.L_36 - .L_35)
.L_35:
        /*009c*/ 	.word	0x00000000
        /*00a0*/ 	.short	0x0004
        /*00a2*/ 	.short	0x001c
        /*00a4*/ 	.byte	0x00, 0xf0, 0x11, 0x00


	//----- nvinfo : EIATTR_KPARAM_INFO
	.align		4
.L_36:
        /*00a8*/ 	.byte	0x04, 0x17
        /*00aa*/ 	.short	(.L_38 - .L_37)
.L_37:
        /*00ac*/ 	.word	0x00000000
        /*00b0*/ 	.short	0x0003
        /*00b2*/ 	.short	0x0018
        /*00b4*/ 	.byte	0x00, 0xf0, 0x11, 0x00


	//----- nvinfo : EIATTR_KPARAM_INFO
	.align		4
.L_38:
        /*00b8*/ 	.byte	0x04, 0x17
        /*00ba*/ 	.short	(.L_40 - .L_39)
.L_39:
        /*00bc*/ 	.word	0x00000000
        /*00c0*/ 	.short	0x0002
        /*00c2*/ 	.short	0x0010
        /*00c4*/ 	.byte	0x00, 0xf4, 0x21, 0x00


	//----- nvinfo : EIATTR_KPARAM_INFO
	.align		4
.L_40:
        /*00c8*/ 	.byte	0x04, 0x17
        /*00ca*/ 	.short	(.L_42 - .L_41)
.L_41:
        /*00cc*/ 	.word	0x00000000
        /*00d0*/ 	.short	0x0001
        /*00d2*/ 	.short	0x0008
        /*00d4*/ 	.byte	0x00, 0xf4, 0x21, 0x00


	//----- nvinfo : EIATTR_KPARAM_INFO
	.align		4
.L_42:
        /*00d8*/ 	.byte	0x04, 0x17
        /*00da*/ 	.short	(.L_44 - .L_43)
.L_43:
        /*00dc*/ 	.word	0x00000000
        /*00e0*/ 	.short	0x0000
        /*00e2*/ 	.short	0x0000
        /*00e4*/ 	.byte	0x00, 0xf4, 0x21, 0x00


	//----- nvinfo : EIATTR_AT_ENTRY_FRAGMENTS
	.align		4
.L_44:
        /*00e8*/ 	.byte	0x04, 0x4f
        /*00ea*/ 	.short	(.L_46 - .L_45)


	//   ....[0]....
.L_45:
        /*00ec*/ 	.word	0x00000004


	//----- nvinfo : EIATTR_RESERVED_SMEM_USED
	.align		4
.L_46:
        /*00f0*/ 	.byte	0x01, 0x41
	.zero		2


	//----- nvinfo : EIATTR_SPARSE_MMA_MASK
	.align		4
        /*00f4*/ 	.byte	0x03, 0x50
        /*00f6*/ 	.short	0x0000


	//----- nvinfo : EIATTR_TCGEN05_1CTA_USED
	.align		4
        /*00f8*/ 	.byte	0x01, 0x51
	.zero		2


	//----- nvinfo : EIATTR_MAXREG_COUNT
	.align		4
        /*00fc*/ 	.byte	0x03, 0x1b
        /*00fe*/ 	.short	0x00ff


	//----- nvinfo : EIATTR_NUM_BARRIERS
	.align		4
        /*0100*/ 	.byte	0x02, 0x4c
        /*0102*/ 	.byte	0x01
	.zero		1


	//----- nvinfo : EIATTR_ANNOTATIONS
	.align		4
        /*0104*/ 	.byte	0x04, 0x55
        /*0106*/ 	.short	(.L_48 - .L_47)


	//   ....[0]....
.L_47:
        /*0108*/ 	.word	0x00000001
        /*010c*/ 	.byte	0xa0, 0x0b, 0x00, 0x00, 0x01, 0x00, 0x00, 0x00, 0xe0, 0x0b, 0x00, 0x00, 0x01, 0x00, 0x00, 0x00
        /* <DEDUP_REMOVED lines=62> */
        /*04fc*/ 	.byte	0x50, 0xd4, 0x00, 0x00, 0x01, 0x00, 0x00, 0x00, 0x70, 0xd4, 0x00, 0x00


	//----- nvinfo : EIATTR_INT_WARP_WIDE_INSTR_OFFSETS
	.align		4
.L_48:
        /*0508*/ 	.byte	0x04, 0x31
        /*050a*/ 	.short	(.L_50 - .L_49)


	//   ....[0]....
.L_49:
        /*050c*/ 	.word	0x000027a0


	//   ....[1]....
        /*0510*/ 	.word	0x000027b0


	//   ....[2]....
        /*0514*/ 	.word	0x00004fa0


	//   ....[3]....
        /*0518*/ 	.word	0x0000d980


	//   ....[4]....
        /*051c*/ 	.word	0x0000d9d0


	//----- nvinfo : EIATTR_COOP_GROUP_MASK_REGIDS
	.align		4
.L_50:
        /*0520*/ 	.byte	0x04, 0x29
        /*0522*/ 	.short	(.L_52 - .L_51)


	//   ....[0]....
.L_51:
        /*0524*/ 	.word	0xffffffff


	//   ....[1]....
        /*0528*/ 	.word	0xffffffff


	//   ....[2]....
        /*052c*/ 	.word	0xffffffff


	//   ....[3]....
        /*0530*/ 	.word	0xffffffff


	//----- nvinfo : EIATTR_COOP_GROUP_INSTR_OFFSETS
	.align		4
.L_52:
        /*0534*/ 	.byte	0x04, 0x28
        /*0536*/ 	.short	(.L_54 - .L_53)


	//   ....[0]....
.L_53:
        /*0538*/ 	.word	0x00000080


	//   ....[1]....
        /*053c*/ 	.word	0x00000340


	//   ....[2]....
        /*0540*/ 	.word	0x0000d810


	//   ....[3]....
        /*0544*/ 	.word	0x0000da80


	//----- nvinfo : EIATTR_VRC_CTA_INIT_COUNT
	.align		4
.L_54:
        /*0548*/ 	.byte	0x02, 0x4a
        /*054a*/ 	.byte	0x80
	.zero		1


	//----- nvinfo : EIATTR_MBARRIER_INSTR_OFFSETS
	.align		4
        /*054c*/ 	.byte	0x04, 0x39
        /*054e*/ 	.short	(.L_56 - .L_55)


	//   ....[0]....
.L_55:
        /*0550*/ 	.word	0x000028e0
        /*0554*/ 	.word	0x000000ff
        /*0558*/ 	.word	0x00000000
        /*055c*/ 	.short	0x0100
        /*055e*/ 	.byte	0x0a
	.zero		1


	//   ....[1]....
        /*0560*/ 	.word	0x00004fe0
        /*0564*/ 	.word	0x000000ff
        /*0568*/ 	.word	0x00006008
        /*056c*/ 	.short	0x0100
        /*056e*/ 	.byte	0x0d
	.zero		1


	//   ....[2]....
        /*0570*/ 	.word	0x00008460
        /*0574*/ 	.word	0x000000ff
        /*0578*/ 	.word	0x00000000
        /*057c*/ 	.short	0x010a
        /*057e*/ 	.byte	0x0a
	.zero		1


	//   ....[3]....
        /*0580*/ 	.word	0x0000aea0
        /*0584*/ 	.word	0x000000ff
        /*0588*/ 	.word	0x00000000
        /*058c*/ 	.short	0x010a
        /*058e*/ 	.byte	0x0a
	.zero		1


	//   ....[4]....
        /*0590*/ 	.word	0x0000af20
        /*0594*/ 	.word	0x000000ff
        /*0598*/ 	.word	0x00006000
        /*059c*/ 	.short	0x0108
        /*059e*/ 	.byte	0x0d
	.zero		1


	//   ....[5]....
        /*05a0*/ 	.word	0x0000afc0
        /*05a4*/ 	.word	0x000000ff
        /*05a8*/ 	.word	0x00006008
        /*05ac*/ 	.short	0x0108
        /*05ae*/ 	.byte	0x0d
	.zero		1


	//   ....[6]....
        /*05b0*/ 	.word	0x0000daa0
        /*05b4*/ 	.word	0x000000ff
        /*05b8*/ 	.word	0x00000000
        /*05bc*/ 	.short	0x010a
        /*05be*/ 	.byte	0x0a
	.zero		1


	//   ....[7]....
        /*05c0*/ 	.word	0x0000dad0
        /*05c4*/ 	.word	0x000000ff
        /*05c8*/ 	.word	0x00000000
        /*05cc*/ 	.short	0x010a
        /*05ce*/ 	.byte	0x0a
	.zero		1


	//----- nvinfo : EIATTR_NUM_MBARRIERS
	.align		4
.L_56:
        /*05d0*/ 	.byte	0x03, 0x38
        /*05d2*/ 	.short	0x0002


	//----- nvinfo : EIATTR_EXIT_INSTR_OFFSETS
	.align		4
        /*05d4*/ 	.byte	0x04, 0x1c
        /*05d6*/ 	.short	(.L_58 - .L_57)


	//   ....[0]....
.L_57:
        /*05d8*/ 	.word	0x0000da90


	//----- nvinfo : EIATTR_REQNTID
	.align		4
.L_58:
        /*05dc*/ 	.byte	0x04, 0x10
        /*05de*/ 	.short	(.L_60 - .L_59)
.L_59:
        /*05e0*/ 	.word	0x00000080
        /*05e4*/ 	.word	0x00000001
        /*05e8*/ 	.word	0x00000001


	//----- nvinfo : EIATTR_CRS_STACK_SIZE
	.align		4
.L_60:
        /*05ec*/ 	.byte	0x04, 0x1e
        /*05ee*/ 	.short	(.L_62 - .L_61)
.L_61:
        /*05f0*/ 	.word	0x00000000


	//----- nvinfo : EIATTR_CBANK_PARAM_SIZE
	.align		4
.L_62:
        /*05f4*/ 	.byte	0x03, 0x19
        /*05f6*/ 	.short	0x0050


	//----- nvinfo : EIATTR_PARAM_CBANK
	.align		4
        /*05f8*/ 	.byte	0x04, 0x0a
        /*05fa*/ 	.short	(.L_64 - .L_63)
	.align		4
.L_63:
        /*05fc*/ 	.word	index@(.nv.constant0.matmul_kernel)
        /*0600*/ 	.short	0x0380
        /*0602*/ 	.short	0x0050


	//----- nvinfo : EIATTR_SW_WAR
	.align		4
.L_64:
        /*0604*/ 	.byte	0x04, 0x36
        /*0606*/ 	.short	(.L_66 - .L_65)
.L_65:
        /*0608*/ 	.word	0x00000008
.L_66:


//--------------------- .nv.compat                --------------------------
	.section	.nv.compat,"",@"SHT_CUDA_COMPAT_INFO"
	.align	4
        /*0000*/ 	.byte	0x02, 0x02, 0x02, 0x00, 0x02, 0x05, 0x05, 0x00, 0x02, 0x03, 0x00, 0x00, 0x02, 0x06, 0x01, 0x00


//--------------------- .nv.callgraph             --------------------------
	.section	.nv.callgraph,"",@"SHT_CUDA_CALLGRAPH"
	.align	4
	.sectionentsize	8
	.align		4
        /*0000*/ 	.word	0x00000000
	.align		4
        /*0004*/ 	.word	0xffffffff
	.align		4
        /*0008*/ 	.word	0x00000000
	.align		4
        /*000c*/ 	.word	0xfffffffe
	.align		4
        /*0010*/ 	.word	0x00000000
	.align		4
        /*0014*/ 	.word	0xfffffffd
	.align		4
        /*0018*/ 	.word	0x00000000
	.align		4
        /*001c*/ 	.word	0xfffffffc


//--------------------- .text.matmul_kernel       --------------------------
	.section	.text.matmul_kernel,"ax",@progbits
	.align	128
        .global         matmul_kernel
        .type           matmul_kernel,@function
        .size           matmul_kernel,(.L_x_20 - matmul_kernel)
        .other          matmul_kernel,@"STO_CUDA_ENTRY STV_DEFAULT"
matmul_kernel:
.text.matmul_kernel:
[----:B------:R-:W0:Y:S01]  /*0000*/  LDC R1, c[0x0][0x37c] ;  /* 0x0000df00ff017b82 */ /* 0x000e220000000800 */
[----:B------:R-:W1:Y:S01]  /*0010*/  S2R R0, SR_TID.X ;  /* 0x0000000000007919 */ /* 0x000e620000002100 */
[----:B0-----:R-:W-:Y:S01]  /*0020*/  VIADD R1, R1, 0xffffff00 ;  /* 0xffffff0001017836 */ /* 0x001fe20000000000 */
[----:B------:R-:W0:Y:S01]  /*0030*/  LDCU.64 UR26, c[0x0][0x358] ;  /* 0x00006b00ff1a77ac */ /* 0x000e220008000a00 */
[----:B-1----:R-:W-:-:S13]  /*0040*/  ISETP.GE.U32.AND P0, PT, R0, 0x20, PT ;  /* 0x000000200000780c */ /* 0x002fda0003f06070 */
[----:B------:R-:W-:Y:S02]  /*0050*/  VOTEU.ANY UP0, P0 ;  /* 0x0000000000ff7886 */ /* 0x000fe40000000100 */
[----:B------:R-:W-:Y:S05]  /*0060*/  BRA.U UP0, `(.L_x_0) ;  /* 0x0000000100b87547 */ /* 0x000fea000b800000 */
[----:B------:R-:W1:Y:S01]  /*0070*/  S2UR UR6, SR_CgaCtaId ;  /* 0x00000000000679c3 */ /* 0x000e620000008800 */
[----:B------:R-:W-:Y:S01]  /*0080*/  NOP ;  /* 0x0000000000007918 */ /* 0x000fe20000000000 */
[----:B------:R-:W-:Y:S02]  /*0090*/  UMOV UR4, 0x40 ;  /* 0x0000004000047882 */ /* 0x000fe40000000000 */
[----:B-1----:R-:W-:-:S09]  /*00a0*/  ULEA UR4, UR6, UR4, 0x18 ;  /* 0x0000000406047291 */ /* 0x002fd2000f8ec0ff */
[----:B------:R-:W1:Y:S01]  /*00b0*/  LDS.U8 R0, [UR4] ;  /* 0x00000004ff007984 */ /* 0x000e620008000000 */
[----:B------:R-:W-:Y:S02]  /*00c0*/  UMOV UR4, 0x400 ;  /* 0x0000040000047882 */ /* 0x000fe40000000000 */
[----:B------:R-:W-:Y:S01]  /*00d0*/  ULEA UR4, UR6, UR4, 0x18 ;  /* 0x0000000406047291 */ /* 0x000fe2000f8ec0ff */
[----:B-1----:R-:W-:-:S13]  /*00e0*/  ISETP.NE.AND P0, PT, R0, RZ, PT ;  /* 0x000000ff0000720c */ /* 0x002fda0003f05270 */
[----:B------:R-:W-:Y:S05]  /*00f0*/  @P0 BRA `(.L_x_1) ;  /* 0x00000000007c0947 */ /* 0x000fea0003800000 */
[----:B------:R-:W-:-:S13]  /*0100*/  ELECT P0, URZ, PT ;  /* 0x0000000000ff782f */ /* 0x000fda0003800000 */
[----:B------:R-:W-:Y:S05]  /*0110*/  @!P0 BRA `(.L_x_2) ;  /* 0x0000000000848947 */ /* 0x000fea0003800000 */
[----:B------:R-:W-:Y:S01]  /*0120*/  UMOV UR5, 0x4 ;  /* 0x0000000400057882 */ /* 0x000fe20000000000 */
[----:B------:R-:W-:Y:S02]  /*0130*/  IMAD.MOV.U32 R4, RZ, RZ, 0x1 ;  /* 0x00000001ff047424 */ /* 0x000fe400078e00ff */
[----:B------:R-:W-:Y:S02]  /*0140*/  IMAD.MOV.U32 R5, RZ, RZ, 0xf ;  /* 0x0000000fff057424 */ /* 0x000fe400078e00ff */
[----:B------:R-:W-:Y:S04]  /*0150*/  DEPBAR.LE SB1, 0x36 ;  /* 0x00009d800000791a */ /* 0x000fe80000000000 */
[----:B------:R-:W1:Y:S02]  /*0160*/  UTCATOMSWS.FIND_AND_SET.ALIGN UP1, UR5, UR5 ;  /* 0x00000005000575e3 */ /* 0x000e640008020800 */
[----:B-1----:R-:W-:-:S04]  /*0170*/  PLOP3.LUT P0, PT, PT, PT, UP1, 0x80, 0x8 ;  /* 0x000000000008781c */ /* 0x002fc80003f0f018 */
[----:B------:R-:W-:-:S04]  /*0180*/  SEL R0, RZ, 0xffffffff, !P0 ;  /* 0xffffffffff007807 */ /* 0x000fc80004000000 */
[----:B------:R-:W-:Y:S01]  /*0190*/  ISETP.NE.AND P0, PT, R0, RZ, PT ;  /* 0x000000ff0000720c */ /* 0x000fe20003f05270 */
[----:B------:R-:W-:-:S12]  /*01a0*/  IMAD.U32 R0, RZ, RZ, UR5 ;  /* 0x00000005ff007e24 */ /* 0x000fd8000f8e00ff */
[----:B------:R-:W-:Y:S05]  /*01b0*/  @P0 BRA `(.L_x_3) ;  /* 0x0000000000240947 */ /* 0x000fea0003800000 */
.L_x_4:
[----:B------:R-:W-:Y:S05]  /*01c0*/  NANOSLEEP 0x64 ;  /* 0x000000640000795d */ /* 0x000fea0003800000 */
[----:B------:R-:W-:-:S05]  /*01d0*/  UMOV UR5, 0x4 ;  /* 0x0000000400057882 */ /* 0x000fca0000000000 */
[----:B------:R-:W-:Y:S04]  /*01e0*/  DEPBAR.LE SB1, 0x36 ;  /* 0x00009d800000791a */ /* 0x000fe80000000000 */
[----:B------:R-:W1:Y:S02]  /*01f0*/  UTCATOMSWS.FIND_AND_SET.ALIGN UP1, UR5, UR5 ;  /* 0x00000005000575e3 */ /* 0x000e640008020800 */
[----:B-1----:R-:W-:-:S04]  /*0200*/  PLOP3.LUT P0, PT, PT, PT, UP1, 0x80, 0x8 ;  /* 0x000000000008781c */ /* 0x002fc80003f0f018 */
[----:B------:R-:W-:-:S04]  /*0210*/  SEL R0, RZ, 0xffffffff, !P0 ;  /* 0xffffffffff007807 */ /* 0x000fc80004000000 */
[----:B------:R-:W-:Y:S01]  /*0220*/  ISETP.NE.AND P0, PT, R0, RZ, PT ;  /* 0x000000ff0000720c */ /* 0x000fe20003f05270 */
[----:B------:R-:W-:-:S12]  /*0230*/  IMAD.U32 R0, RZ, RZ, UR5 ;  /* 0x00000005ff007e24 */ /* 0x000fd8000f8e00ff */
[----:B------:R-:W-:Y:S05]  /*0240*/  @!P0 BRA `(.L_x_4) ;  /* 0xfffffffc00dc8947 */ /* 0x000fea000383ffff */
.L_x_3:
[C---:B------:R-:W-:Y:S01]  /*0250*/  VIADD R3, R0.reuse, 0x10 ;  /* 0x0000001000037836 */ /* 0x040fe20000000000 */
[----:B------:R-:W-:Y:S01]  /*0260*/  UMOV UR5, 0x50 ;  /* 0x0000005000057882 */ /* 0x000fe20000000000 */
[----:B------:R-:W-:Y:S01]  /*0270*/  SHF.L.U32 R2, R5, R0, RZ ;  /* 0x0000000005027219 */ /* 0x000fe200000006ff */
[----:B------:R-:W-:Y:S01]  /*0280*/  ULEA UR5, UR6, UR5, 0x18 ;  /* 0x0000000506057291 */ /* 0x000fe2000f8ec0ff */
[----:B------:R-:W-:Y:S01]  /*0290*/  IMAD.SHL.U32 R0, R0, 0x20, RZ ;  /* 0x0000002000007824 */ /* 0x000fe200078e00ff */
[----:B------:R-:W-:-:S04]  /*02a0*/  SHF.L.U32 R3, R4, R3, RZ ;  /* 0x0000000304037219 */ /* 0x000fc800000006ff */
[----:B------:R-:W-:-:S05]  /*02b0*/  LOP3.LUT R2, R3, R2, RZ, 0xfc, !PT ;  /* 0x0000000203027212 */ /* 0x000fca00078efcff */
[----:B------:R1:W-:Y:S04]  /*02c0*/  ATOMS.OR RZ, [UR5], R2 ;  /* 0x00000002ffff798c */ /* 0x0003e8000b000005 */
[----:B------:R1:W-:Y:S01]  /*02d0*/  STS [UR4], R0 ;  /* 0x00000000ff007988 */ /* 0x0003e20008000804 */
[----:B------:R-:W-:Y:S05]  /*02e0*/  BRA `(.L_x_2) ;  /* 0x0000000000107947 */ /* 0x000fea0003800000 */
.L_x_1:
[----:B------:R-:W-:Y:S01]  /*02f0*/  IMAD.MOV.U32 R0, RZ, RZ, -0x1 ;  /* 0xffffffffff007424 */ /* 0x000fe200078e00ff */
[----:B------:R-:W-:-:S04]  /*0300*/  MOV R2, 0x330 ;  /* 0x0000033000027802 */ /* 0x000fc80000000f00 */
[----:B------:R1:W-:Y:S03]  /*0310*/  STS [UR4], R0 ;  /* 0x00000000ff007988 */ /* 0x0003e60008000804 */
[----:B01----:R-:W-:Y:S05]  /*0320*/  CALL.REL.NOINC `($__internal_1_$__cuda_sm10x_tcgen05_guardrail_trap_phase_invalid_during_alloc) ;  /* 0x000000d800007944 */ /* 0x003fea0003c00000 */
.L_x_2:
[----:B------:R-:W-:Y:S05]  /*0330*/  WARPSYNC.ALL ;  /* 0x0000000000007948 */ /* 0x000fea0003800000 */
[----:B------:R-:W-:Y:S01]  /*0340*/  NOP ;  /* 0x0000000000007918 */ /* 0x000fe20000000000 */
.L_x_0:
[----:B------:R-:W2:Y:S01]  /*0350*/  LDC.64 R74, c[0x0][0x398] ;  /* 0x0000e600ff4a7b82 */ /* 0x000ea20000000a00 */
[----:B------:R-:W3:Y:S01]  /*0360*/  S2R R5, SR_CTAID.X ;  /* 0x0000000000057919 */ /* 0x000ee20000002500 */
[----:B------:R-:W4:Y:S01]  /*0370*/  LDCU UR30, c[0x0][0x3a0] ;  /* 0x00007400ff1e77ac */ /* 0x000f220008000800 */
[----:B------:R-:W5:Y:S01]  /*0380*/  S2R R163, SR_TID.X ;  /* 0x0000000000a37919 */ /* 0x000f620000002100 */
[----:B------:R-:W-:Y:S01]  /*0390*/  UMOV UR13, 0x400 ;  /* 0x00000400000d7882 */ /* 0x000fe20000000000 */
[----:B------:R-:W1:Y:S03]  /*03a0*/  LDCU.64 UR16, c[0x0][0x3a8] ;  /* 0x00007500ff1077ac */ /* 0x000e660008000a00 */
[----:B------:R-:W0:Y:S01]  /*03b0*/  S2UR UR5, SR_CgaCtaId ;  /* 0x00000000000579c3 */ /* 0x000e220000008800 */
[----:B------:R-:W0:Y:S01]  /*03c0*/  LDCU UR4, c[0x0][0x3a4] ;  /* 0x00007480ff0477ac */ /* 0x000e220008000800 */
[----:B------:R-:W0:Y:S01]  /*03d0*/  LDCU.128 UR20, c[0x0][0x380] ;  /* 0x00007000ff1477ac */ /* 0x000e220008000c00 */
[----:B------:R-:W-:Y:S01]  /*03e0*/  UMOV UR7, 0x1 ;  /* 0x0000000100077882 */ /* 0x000fe20000000000 */
[----:B----4-:R-:W-:Y:S01]  /*03f0*/  UIADD3 UR32, UPT, UPT, UR30, 0x3f, URZ ;  /* 0x0000003f1e207890 */ /* 0x010fe2000fffe0ff */
[----:B-12---:R-:W-:Y:S01]  /*0400*/  VIADD R0, R75, 0x7f ;  /* 0x0000007f4b007836 */ /* 0x006fe20000000000 */
[----:B------:R-:W-:-:S02]  /*0410*/  IABS R124, R75 ;  /* 0x0000004b007c7213 */ /* 0x000fc40000000000 */
[----:B------:R-:W-:Y:S01]  /*0420*/  UISETP.GT.AND UP1, UPT, UR32, 0x3f, UPT ;  /* 0x0000003f2000788c */ /* 0x000fe2000bf24270 */
[----:B------:R-:W-:Y:S01]  /*0430*/  IMAD.U32 R22, RZ, RZ, UR16 ;  /* 0x00000010ff167e24 */ /* 0x000fe2000f8e00ff */
[----:B------:R-:W-:Y:S01]  /*0440*/  SHF.R.S32.HI R3, RZ, 0x1f, R0 ;  /* 0x0000001fff037819 */ /* 0x000fe20000011400 */
[----:B0-----:R-:W-:-:S03]  /*0450*/  ULEA UR13, UR5, UR13, 0x18 ;  /* 0x0000000d050d7291 */ /* 0x001fc6000f8ec0ff */
[----:B------:R-:W-:Y:S02]  /*0460*/  LEA.HI R3, R3, R0, RZ, 0x7 ;  /* 0x0000000003037211 */ /* 0x000fe400078f38ff */
[----:B---3--:R-:W-:Y:S01]  /*0470*/  IABS R8, R5 ;  /* 0x0000000500087213 */ /* 0x008fe20000000000 */
[----:B------:R-:W-:Y:S01]  /*0480*/  UIADD3 UR10, UPT, UPT, UR13, 0x6000, URZ ;  /* 0x000060000d0a7890 */ /* 0x000fe2000fffe0ff */
[----:B------:R-:W-:Y:S02]  /*0490*/  SHF.R.S32.HI R3, RZ, 0x7, R3 ;  /* 0x00000007ff037819 */ /* 0x000fe40000011403 */
[----:B-----5:R-:W-:Y:S02]  /*04a0*/  SHF.R.U32.HI R242, RZ, 0x6, R163 ;  /* 0x00000006fff27819 */ /* 0x020fe400000116a3 */
[----:B------:R-:W-:Y:S01]  /*04b0*/  LEA.HI R158, R163, 0x1e, RZ, 0x1a ;  /* 0x0000001ea39e7811 */ /* 0x000fe200078fd0ff */
[----:B------:R-:W-:Y:S01]  /*04c0*/  IMAD.SHL.U32 R4, R3, 0x8, RZ ;  /* 0x0000000803047824 */ /* 0x000fe200078e00ff */
[----:B------:R-:W-:-:S02]  /*04d0*/  SGXT.U32 R242, R242, 0x1 ;  /* 0x00000001f2f2781a */ /* 0x000fc40000000000 */
[----:B------:R-:W-:Y:S01]  /*04e0*/  LEA.HI R161, R163, 0xe, RZ, 0x1a ;  /* 0x0000000ea3a17811 */ /* 0x000fe200078fd0ff */
[----:B------:R-:W-:Y:S01]  /*04f0*/  IMAD R62, R158, UR16, RZ ;  /* 0x000000109e3e7c24 */ /* 0x000fe2000f8e02ff */
[-C--:B------:R-:W-:Y:S02]  /*0500*/  IABS R7, R4.reuse ;  /* 0x0000000400077213 */ /* 0x080fe40000000000 */
[----:B------:R-:W-:Y:S01]  /*0510*/  IABS R10, R4 ;  /* 0x00000004000a7213 */ /* 0x000fe20000000000 */
[----:B------:R-:W-:Y:S01]  /*0520*/  IMAD R61, R161, UR16, RZ ;  /* 0x00000010a13d7c24 */ /* 0x000fe2000f8e02ff */
[----:B------:R-:W0:Y:S01]  /*0530*/  I2F.RP R0, R7 ;  /* 0x0000000700007306 */ /* 0x000e220000209400 */
[C---:B------:R-:W-:Y:S02]  /*0540*/  LEA.HI R160, R163.reuse, 0x2e, RZ, 0x1a ;  /* 0x0000002ea3a07811 */ /* 0x040fe400078fd0ff */
[C---:B------:R-:W-:Y:S02]  /*0550*/  LEA.HI R159, R163.reuse, 0x3e, RZ, 0x1a ;  /* 0x0000003ea39f7811 */ /* 0x040fe400078fd0ff */
[C---:B------:R-:W-:Y:S01]  /*0560*/  LOP3.LUT R166, R163.reuse, 0x3f, RZ, 0xc0, !PT ;  /* 0x0000003fa3a67812 */ /* 0x040fe200078ec0ff */
[----:B------:R-:W-:Y:S01]  /*0570*/  IMAD R63, R160, UR16, RZ ;  /* 0x00000010a03f7c24 */ /* 0x000fe2000f8e02ff */
[----:B------:R-:W-:Y:S01]  /*0580*/  LOP3.LUT R238, R163, 0x7f, RZ, 0xc0, !PT ;  /* 0x0000007fa3ee7812 */ /* 0x000fe200078ec0ff */
[----:B------:R-:W-:Y:S01]  /*0590*/  IMAD R64, R159, UR16, RZ ;  /* 0x000000109f407c24 */ /* 0x000fe2000f8e02ff */
[----:B0-----:R-:W0:Y:S02]  /*05a0*/  MUFU.RCP R0, R0 ;  /* 0x0000000000007308 */ /* 0x001e240000001000 */
[----:B0-----:R-:W-:-:S02]  /*05b0*/  VIADD R2, R0, 0xffffffe ;  /* 0x0ffffffe00027836 */ /* 0x001fc40000000000 */
[----:B------:R-:W-:-:S04]  /*05c0*/  IMAD.MOV R0, RZ, RZ, -R10 ;  /* 0x000000ffff007224 */ /* 0x000fc800078e0a0a */
[----:B------:R0:W1:Y:S02]  /*05d0*/  F2I.FTZ.U32.TRUNC.NTZ R3, R2 ;  /* 0x0000000200037305 */ /* 0x000064000021f000 */
[----:B0-----:R-:W-:Y:S02]  /*05e0*/  IMAD.MOV.U32 R2, RZ, RZ, RZ ;  /* 0x000000ffff027224 */ /* 0x001fe400078e00ff */
[----:B-1----:R-:W-:-:S04]  /*05f0*/  IMAD.MOV R6, RZ, RZ, -R3 ;  /* 0x000000ffff067224 */ /* 0x002fc800078e0a03 */
[----:B------:R-:W-:Y:S02]  /*0600*/  IMAD R9, R6, R7, RZ ;  /* 0x0000000706097224 */ /* 0x000fe400078e02ff */
[----:B------:R-:W-:Y:S02]  /*0610*/  IMAD.MOV.U32 R6, RZ, RZ, R8 ;  /* 0x000000ffff067224 */ /* 0x000fe400078e0008 */
[----:B------:R-:W-:-:S06]  /*0620*/  IMAD.HI.U32 R3, R3, R9, R2 ;  /* 0x0000000903037227 */ /* 0x000fcc00078e0002 */
[----:B------:R-:W-:-:S04]  /*0630*/  IMAD.HI.U32 R3, R3, R6, RZ ;  /* 0x0000000603037227 */ /* 0x000fc800078e00ff */
[----:B------:R-:W-:Y:S01]  /*0640*/  IMAD R0, R3, R0, R6 ;  /* 0x0000000003007224 */ /* 0x000fe200078e0206 */
[----:B------:R-:W-:Y:S04]  /*0650*/  BAR.SYNC.DEFER_BLOCKING 0x0 ;  /* 0x0000000000007b1d */ /* 0x000fe80000010000 */
[----:B------:R-:W-:-:S13]  /*0660*/  ISETP.GT.U32.AND P1, PT, R7, R0, PT ;  /* 0x000000000700720c */ /* 0x000fda0003f24070 */
[----:B------:R-:W-:Y:S02]  /*0670*/  @!P1 IMAD.IADD R0, R0, 0x1, -R7 ;  /* 0x0000000100009824 */ /* 0x000fe400078e0a07 */
[----:B------:R-:W-:Y:S01]  /*0680*/  @!P1 VIADD R3, R3, 0x1 ;  /* 0x0000000103039836 */ /* 0x000fe20000000000 */
[----:B------:R-:W-:Y:S02]  /*0690*/  ISETP.NE.AND P1, PT, R4, RZ, PT ;  /* 0x000000ff0400720c */ /* 0x000fe40003f25270 */
[----:B------:R-:W-:Y:S02]  /*06a0*/  ISETP.GE.U32.AND P0, PT, R0, R7, PT ;  /* 0x000000070000720c */ /* 0x000fe40003f06070 */
[----:B------:R-:W-:-:S04]  /*06b0*/  LOP3.LUT R0, R5, R4, RZ, 0x3c, !PT ;  /* 0x0000000405007212 */ /* 0x000fc800078e3cff */
[----:B------:R-:W-:Y:S01]  /*06c0*/  ISETP.GE.AND P2, PT, R0, RZ, PT ;  /* 0x000000ff0000720c */ /* 0x000fe20003f46270 */
[----:B------:R-:W-:-:S06]  /*06d0*/  VIADD R0, R74, 0x3f ;  /* 0x0000003f4a007836 */ /* 0x000fcc0000000000 */
[----:B------:R-:W-:-:S04]  /*06e0*/  @P0 VIADD R3, R3, 0x1 ;  /* 0x0000000103030836 */ /* 0x000fc80000000000 */
[----:B------:R-:W-:Y:S01]  /*06f0*/  IMAD.MOV.U32 R2, RZ, RZ, R3 ;  /* 0x000000ffff027224 */ /* 0x000fe200078e0003 */
[----:B------:R-:W-:-:S03]  /*0700*/  SHF.R.S32.HI R3, RZ, 0x1f, R0 ;  /* 0x0000001fff037819 */ /* 0x000fc60000011400 */
[----:B------:R-:W-:Y:S01]  /*0710*/  @!P2 IMAD.MOV R2, RZ, RZ, -R2 ;  /* 0x000000ffff02a224 */ /* 0x000fe200078e0a02 */
[----:B------:R-:W-:Y:S02]  /*0720*/  @!P1 LOP3.LUT R2, RZ, R4, RZ, 0x33, !PT ;  /* 0x00000004ff029212 */ /* 0x000fe400078e33ff */
[----:B------:R-:W-:-:S03]  /*0730*/  LEA.HI R3, R3, R0, RZ, 0x6 ;  /* 0x0000000003037211 */ /* 0x000fc600078f30ff */
[----:B------:R-:W-:Y:S02]  /*0740*/  IMAD.SHL.U32 R9, R2, 0x8, RZ ;  /* 0x0000000802097824 */ /* 0x000fe400078e00ff */
[----:B------:R-:W-:-:S03]  /*0750*/  IMAD.MOV R2, RZ, RZ, -R2 ;  /* 0x000000ffff027224 */ /* 0x000fc600078e0a02 */
[----:B------:R-:W-:Y:S01]  /*0760*/  LEA.HI.SX32 R3, R3, -R9, 0x1a ;  /* 0x8000000903037211 */ /* 0x000fe200078fd2ff */
[----:B------:R-:W-:Y:S02]  /*0770*/  IMAD R10, R4, R2, R5 ;  /* 0x00000002040a7224 */ /* 0x000fe400078e0205 */
[----:B------:R-:W-:Y:S01]  /*0780*/  IMAD.MOV.U32 R2, RZ, RZ, RZ ;  /* 0x000000ffff027224 */ /* 0x000fe200078e00ff */
[----:B------:R-:W-:Y:S02]  /*0790*/  VIMNMX R11, PT, PT, R3, 0x8, PT ;  /* 0x00000008030b7848 */ /* 0x000fe40003fe0100 */
[----:B------:R-:W-:Y:S02]  /*07a0*/  IABS R4, R10 ;  /* 0x0000000a00047213 */ /* 0x000fe40000000000 */
[----:B------:R-:W-:-:S04]  /*07b0*/  IABS R8, R11 ;  /* 0x0000000b00087213 */ /* 0x000fc80000000000 */
[----:B------:R-:W0:Y:S08]  /*07c0*/  I2F.RP R0, R8 ;  /* 0x0000000800007306 */ /* 0x000e300000209400 */
[----:B0-----:R-:W0:Y:S02]  /*07d0*/  MUFU.RCP R0, R0 ;  /* 0x0000000000007308 */ /* 0x001e240000001000 */
[----:B0-----:R-:W-:Y:S01]  /*07e0*/  VIADD R3, R0, 0xffffffe ;  /* 0x0ffffffe00037836 */ /* 0x001fe20000000000 */
[----:B------:R-:W-:-:S05]  /*07f0*/  IABS R0, R11 ;  /* 0x0000000b00007213 */ /* 0x000fca0000000000 */
[----:B------:R-:W0:Y:S02]  /*0800*/  F2I.FTZ.U32.TRUNC.NTZ R3, R3 ;  /* 0x0000000300037305 */ /* 0x000e24000021f000 */
[----:B0-----:R-:W-:-:S04]  /*0810*/  IMAD.MOV R7, RZ, RZ, -R3 ;  /* 0x000000ffff077224 */ /* 0x001fc800078e0a03 */
[----:B------:R-:W-:Y:S02]  /*0820*/  IMAD R5, R7, R8, RZ ;  /* 0x0000000807057224 */ /* 0x000fe400078e02ff */
[----:B------:R-:W0:Y:S02]  /*0830*/  I2F.RP R7, R124 ;  /* 0x0000007c00077306 */ /* 0x000e240000209400 */
[----:B------:R-:W-:Y:S01]  /*0840*/  IMAD.HI.U32 R2, R3, R5, R2 ;  /* 0x0000000503027227 */ /* 0x000fe200078e0002 */
[----:B------:R-:W-:-:S03]  /*0850*/  IABS R5, R74 ;  /* 0x0000004a00057213 */ /* 0x000fc60000000000 */
[----:B------:R-:W-:Y:S02]  /*0860*/  IMAD.MOV.U32 R3, RZ, RZ, R4 ;  /* 0x000000ffff037224 */ /* 0x000fe400078e0004 */
[----:B------:R-:W-:Y:S02]  /*0870*/  IMAD.MOV R4, RZ, RZ, -R0 ;  /* 0x000000ffff047224 */ /* 0x000fe400078e0a00 */
[----:B------:R-:W-:-:S04]  /*0880*/  IMAD.HI.U32 R2, R2, R3, RZ ;  /* 0x0000000302027227 */ /* 0x000fc800078e00ff */
[----:B------:R-:W-:Y:S01]  /*0890*/  IMAD R3, R2, R4, R3 ;  /* 0x0000000402037224 */ /* 0x000fe200078e0203 */
[----:B0-----:R-:W0:Y:S01]  /*08a0*/  MUFU.RCP R7, R7 ;  /* 0x0000000700077308 */ /* 0x001e220000001000 */
[----:B------:R-:W-:-:S03]  /*08b0*/  IMAD.MOV.U32 R0, RZ, RZ, R5 ;  /* 0x000000ffff007224 */ /* 0x000fc600078e0005 */
[----:B------:R-:W-:-:S04]  /*08c0*/  ISETP.GT.U32.AND P1, PT, R8, R3, PT ;  /* 0x000000030800720c */ /* 0x000fc80003f24070 */
[----:B------:R-:W1:Y:S09]  /*08d0*/  I2F.RP R6, R0 ;  /* 0x0000000000067306 */ /* 0x000e720000209400 */
[----:B------:R-:W-:Y:S02]  /*08e0*/  @!P1 IMAD.IADD R3, R3, 0x1, -R8 ;  /* 0x0000000103039824 */ /* 0x000fe400078e0a08 */
[----:B0-----:R-:W-:Y:S01]  /*08f0*/  VIADD R4, R7, 0xffffffe ;  /* 0x0ffffffe07047836 */ /* 0x001fe20000000000 */
[----:B------:R-:W-:Y:S01]  /*0900*/  SHF.R.U32.HI R7, RZ, 0x6, R163 ;  /* 0x00000006ff077819 */ /* 0x000fe200000116a3 */
[----:B------:R-:W-:Y:S01]  /*0910*/  @!P1 VIADD R2, R2, 0x1 ;  /* 0x0000000102029836 */ /* 0x000fe20000000000 */
[----:B------:R-:W-:Y:S01]  /*0920*/  ISETP.GE.U32.AND P0, PT, R3, R8, PT ;  /* 0x000000080300720c */ /* 0x000fe20003f06070 */
[----:B-1----:R-:W0:Y:S01]  /*0930*/  MUFU.RCP R6, R6 ;  /* 0x0000000600067308 */ /* 0x002e220000001000 */
[----:B------:R-:W-:Y:S01]  /*0940*/  LOP3.LUT R3, R10, R11, RZ, 0x3c, !PT ;  /* 0x0000000b0a037212 */ /* 0x000fe200078e3cff */
[----:B------:R-:W1:Y:S01]  /*0950*/  LDS R8, [UR13] ;  /* 0x0000000dff087984 */ /* 0x000e620008000800 */
[----:B------:R-:W-:Y:S02]  /*0960*/  BAR.SYNC.DEFER_BLOCKING 0x0 ;  /* 0x0000000000007b1d */ /* 0x000fe40000010000 */
[----:B------:R-:W-:-:S02]  /*0970*/  ISETP.GE.AND P2, PT, R3, RZ, PT ;  /* 0x000000ff0300720c */ /* 0x000fc40003f46270 */
[----:B------:R-:W-:Y:S02]  /*0980*/  ISETP.NE.AND P1, PT, R11, RZ, PT ;  /* 0x000000ff0b00720c */ /* 0x000fe40003f25270 */
[----:B------:R-:W-:Y:S01]  /*0990*/  SHF.R.U32.HI R3, RZ, 0x5, R163 ;  /* 0x00000005ff037819 */ /* 0x000fe200000116a3 */
[----:B------:R2:W3:Y:S02]  /*09a0*/  F2I.FTZ.U32.TRUNC.NTZ R5, R4 ;  /* 0x0000000400057305 */ /* 0x0004e4000021f000 */
[----:B------:R-:W-:Y:S01]  /*09b0*/  @P0 VIADD R2, R2, 0x1 ;  /* 0x0000000102020836 */ /* 0x000fe20000000000 */
[----:B------:R-:W-:Y:S02]  /*09c0*/  PLOP3.LUT P0, PT, PT, PT, UP1, 0x80, 0x8 ;  /* 0x000000000008781c */ /* 0x000fe40003f0f018 */
[----:B------:R-:W-:Y:S01]  /*09d0*/  R2UR UR8, R3 ;  /* 0x00000000030872ca */ /* 0x000fe200000e0000 */
[----:B0-----:R-:W-:Y:S02]  /*09e0*/  VIADD R6, R6, 0xffffffe ;  /* 0x0ffffffe06067836 */ /* 0x001fe40000000000 */
[----:B------:R-:W-:-:S02]  /*09f0*/  @!P2 IMAD.MOV R2, RZ, RZ, -R2 ;  /* 0x000000ffff02a224 */ /* 0x000fc400078e0a02 */
[----:B------:R-:W0:Y:S01]  /*0a00*/  F2I.FTZ.U32.TRUNC.NTZ R3, R6 ;  /* 0x0000000600037305 */ /* 0x000e22000021f000 */
[----:B------:R-:W-:Y:S01]  /*0a10*/  @!P1 LOP3.LUT R2, RZ, R11, RZ, 0x33, !PT ;  /* 0x0000000bff029212 */ /* 0x000fe200078e33ff */
[----:B--2---:R-:W-:Y:S02]  /*0a20*/  IMAD.MOV.U32 R4, RZ, RZ, RZ ;  /* 0x000000ffff047224 */ /* 0x004fe400078e00ff */
[--C-:B---3--:R-:W-:Y:S02]  /*0a30*/  IMAD.MOV R125, RZ, RZ, -R5.reuse ;  /* 0x000000ffff7d7224 */ /* 0x108fe400078e0a05 */
[----:B------:R-:W-:Y:S02]  /*0a40*/  IMAD.SHL.U32 R129, R2, 0x80, RZ ;  /* 0x0000008002817824 */ /* 0x000fe400078e00ff */
[----:B------:R-:W-:Y:S02]  /*0a50*/  IMAD R125, R125, R124, RZ ;  /* 0x0000007c7d7d7224 */ /* 0x000fe400078e02ff */
[C---:B------:R-:W-:Y:S01]  /*0a60*/  IMAD.IADD R215, R129.reuse, 0x1, R158 ;  /* 0x0000000181d77824 */ /* 0x040fe200078e029e */
[----:B------:R-:W-:Y:S01]  /*0a70*/  LOP3.LUT R237, R129, R242, RZ, 0xfc, !PT ;  /* 0x000000f281ed7212 */ /* 0x000fe200078efcff */
[----:B------:R-:W-:Y:S01]  /*0a80*/  IMAD.HI.U32 R125, R5, R125, R4 ;  /* 0x0000007d057d7227 */ /* 0x000fe200078e0004 */
[----:B------:R-:W-:-:S02]  /*0a90*/  SGXT.U32 R4, R7, 0x1 ;  /* 0x000000010704781a */ /* 0x000fc40000000000 */
[----:B------:R-:W-:Y:S01]  /*0aa0*/  IABS R123, R237 ;  /* 0x000000ed007b7213 */ /* 0x000fe20000000000 */
[--C-:B0-----:R-:W-:Y:S01]  /*0ab0*/  IMAD.MOV R7, RZ, RZ, -R3.reuse ;  /* 0x000000ffff077224 */ /* 0x101fe200078e0a03 */
[----:B------:R-:W-:Y:S01]  /*0ac0*/  ISETP.LT.AND P0, PT, R4, UR30, P0 ;  /* 0x0000001e04007c0c */ /* 0x000fe20008701270 */
[----:B------:R-:W-:Y:S01]  /*0ad0*/  IMAD.MOV R4, RZ, RZ, -R2 ;  /* 0x000000ffff047224 */ /* 0x000fe200078e0a02 */
[--C-:B------:R-:W-:Y:S01]  /*0ae0*/  LOP3.LUT R229, R129, 0x2, R242.reuse, 0xfe, !PT ;  /* 0x0000000281e57812 */ /* 0x100fe200078efef2 */
[----:B------:R-:W-:Y:S01]  /*0af0*/  IMAD.HI.U32 R2, R125, R123, RZ ;  /* 0x0000007b7d027227 */ /* 0x000fe200078e00ff */
[----:B------:R-:W-:Y:S02]  /*0b00*/  LOP3.LUT R224, R129, 0xc, R242, 0xfe, !PT ;  /* 0x0000000c81e07812 */ /* 0x000fe400078efef2 */
[----:B------:R-:W-:Y:S01]  /*0b10*/  IABS R122, R229 ;  /* 0x000000e5007a7213 */ /* 0x000fe20000000000 */
[----:B------:R-:W-:Y:S01]  /*0b20*/  IMAD.MOV R6, RZ, RZ, -R2 ;  /* 0x000000ffff067224 */ /* 0x000fe200078e0a02 */
[----:B------:R-:W-:Y:S01]  /*0b30*/  IABS R117, R224 ;  /* 0x000000e000757213 */ /* 0x000fe20000000000 */
[----:B------:R-:W-:Y:S01]  /*0b40*/  IMAD R7, R7, R0, RZ ;  /* 0x0000000007077224 */ /* 0x000fe200078e02ff */
[C-C-:B------:R-:W-:Y:S01]  /*0b50*/  LOP3.LUT R228, R129.reuse, 0x4, R242.reuse, 0xfe, !PT ;  /* 0x0000000481e47812 */ /* 0x140fe200078efef2 */
[----:B------:R-:W-:Y:S01]  /*0b60*/  IMAD.MOV.U32 R2, RZ, RZ, RZ ;  /* 0x000000ffff027224 */ /* 0x000fe200078e00ff */
[--C-:B------:R-:W-:Y:S01]  /*0b70*/  LOP3.LUT R227, R129, 0x6, R242.reuse, 0xfe, !PT ;  /* 0x0000000681e37812 */ /* 0x100fe200078efef2 */
[----:B------:R-:W-:Y:S01]  /*0b80*/  IMAD.HI.U32 R5, R125, R122, RZ ;  /* 0x0000007a7d057227 */ /* 0x000fe200078e00ff */
[----:B------:R-:W-:Y:S01]  /*0b90*/  LOP3.LUT R220, R129, 0x14, R242, 0xfe, !PT ;  /* 0x0000001481dc7812 */ /* 0x000fe200078efef2 */
[----:B------:R-:W-:Y:S01]  /*0ba0*/  STL [R1+0x8c], R229 ;  /* 0x00008ce501007387 */ /* 0x000fe20000100800 */
[----:B------:R-:W-:Y:S01]  /*0bb0*/  IABS R121, R228 ;  /* 0x000000e400797213 */ /* 0x000fe20000000000 */
[----:B------:R-:W-:Y:S01]  /*0bc0*/  IMAD.HI.U32 R2, R3, R7, R2 ;  /* 0x0000000703027227 */ /* 0x000fe200078e0002 */
[--C-:B------:R-:W-:Y:S01]  /*0bd0*/  LOP3.LUT R226, R129, 0x8, R242.reuse, 0xfe, !PT ;  /* 0x0000000881e27812 */ /* 0x100fe200078efef2 */
[----:B------:R-:W-:Y:S01]  /*0be0*/  STL [R1+0x88], R228 ;  /* 0x000088e401007387 */ /* 0x000fe20000100800 */
[----:B------:R-:W-:Y:S01]  /*0bf0*/  IABS R120, R227 ;  /* 0x000000e300787213 */ /* 0x000fe20000000000 */
[----:B------:R-:W-:Y:S01]  /*0c00*/  IMAD.HI.U32 R7, R125, R117, RZ ;  /* 0x000000757d077227 */ /* 0x000fe200078e00ff */
[----:B------:R-:W-:Y:S01]  /*0c10*/  IABS R113, R220 ;  /* 0x000000dc00717213 */ /* 0x000fe20000000000 */
[----:B------:R-:W-:Y:S01]  /*0c20*/  STL [R1+0x84], R227 ;  /* 0x000084e301007387 */ /* 0x000fe20000100800 */
[----:B------:R-:W-:Y:S01]  /*0c30*/  LOP3.LUT R225, R129, 0xa, R242, 0xfe, !PT ;  /* 0x0000000a81e17812 */ /* 0x000fe200078efef2 */
[----:B------:R-:W-:Y:S01]  /*0c40*/  IMAD R4, R11, R4, R10 ;  /* 0x000000040b047224 */ /* 0x000fe200078e020a */
[----:B------:R-:W-:Y:S01]  /*0c50*/  IABS R119, R226 ;  /* 0x000000e200777213 */ /* 0x000fe20000000000 */
[----:B------:R-:W-:Y:S01]  /*0c60*/  IMAD.MOV R5, RZ, RZ, -R5 ;  /* 0x000000ffff057224 */ /* 0x000fe200078e0a05 */
[----:B------:R-:W-:Y:S01]  /*0c70*/  LOP3.LUT R222, R129, 0x10, R242, 0xfe, !PT ;  /* 0x0000001081de7812 */ /* 0x000fe200078efef2 */
[----:B------:R-:W-:Y:S01]  /*0c80*/  IMAD.MOV R7, RZ, RZ, -R7 ;  /* 0x000000ffff077224 */ /* 0x000fe200078e0a07 */
[----:B-1----:R-:W-:Y:S01]  /*0c90*/  R2UR UR12, R8 ;  /* 0x00000000080c72ca */ /* 0x002fe200000e0000 */
[----:B------:R-:W-:Y:S01]  /*0ca0*/  IMAD.IADD R3, R9, 0x1, R4 ;  /* 0x0000000109037824 */ /* 0x000fe200078e0204 */
[----:B------:R-:W-:Y:S01]  /*0cb0*/  IABS R118, R225 ;  /* 0x000000e100767213 */ /* 0x000fe20000000000 */
[C---:B------:R-:W-:Y:S01]  /*0cc0*/  IMAD R122, R124.reuse, R5, R122 ;  /* 0x000000057c7a7224 */ /* 0x040fe200078e027a */
[----:B------:R-:W-:Y:S01]  /*0cd0*/  IABS R115, R222 ;  /* 0x000000de00737213 */ /* 0x000fe20000000000 */
[----:B------:R-:W-:Y:S01]  /*0ce0*/  IMAD.HI.U32 R4, R125, R121, RZ ;  /* 0x000000797d047227 */ /* 0x000fe200078e00ff */
[----:B------:R-:W-:Y:S01]  /*0cf0*/  IABS R108, R215 ;  /* 0x000000d7006c7213 */ /* 0x000fe20000000000 */
[----:B------:R-:W-:Y:S01]  /*0d00*/  STL [R1+0x80], R226 ;  /* 0x000080e201007387 */ /* 0x000fe20000100800 */
[--C-:B------:R-:W-:Y:S01]  /*0d10*/  LOP3.LUT R218, R129, 0x18, R242.reuse, 0xfe, !PT ;  /* 0x0000001881da7812 */ /* 0x100fe200078efef2 */
[----:B------:R-:W-:Y:S01]  /*0d20*/  IMAD.HI.U32 R5, R125, R120, RZ ;  /* 0x000000787d057227 */ /* 0x000fe200078e00ff */
[C-C-:B------:R-:W-:Y:S01]  /*0d30*/  LOP3.LUT R217, R129.reuse, 0x1a, R242.reuse, 0xfe, !PT ;  /* 0x0000001a81d97812 */ /* 0x140fe200078efef2 */
[----:B------:R-:W-:Y:S01]  /*0d40*/  STL [R1+0x7c], R225 ;  /* 0x00007ce101007387 */ /* 0x000fe20000100800 */
[----:B------:R-:W-:Y:S01]  /*0d50*/  LOP3.LUT R209, R129, 0x2a, R242, 0xfe, !PT ;  /* 0x0000002a81d17812 */ /* 0x000fe200078efef2 */
[----:B------:R-:W-:Y:S01]  /*0d60*/  IMAD R117, R124, R7, R117 ;  /* 0x000000077c757224 */ /* 0x000fe200078e0275 */
[----:B------:R-:W-:Y:S01]  /*0d70*/  IABS R111, R218 ;  /* 0x000000da006f7213 */ /* 0x000fe20000000000 */
[----:B------:R-:W-:Y:S01]  /*0d80*/  IMAD.HI.U32 R7, R125, R113, RZ ;  /* 0x000000717d077227 */ /* 0x000fe200078e00ff */
[----:B------:R-:W-:Y:S01]  /*0d90*/  IABS R110, R217 ;  /* 0x000000d9006e7213 */ /* 0x000fe20000000000 */
[----:B------:R-:W-:Y:S01]  /*0da0*/  STL [R1+0x78], R224 ;  /* 0x000078e001007387 */ /* 0x000fe20000100800 */
[----:B------:R-:W-:Y:S01]  /*0db0*/  IABS R102, R209 ;  /* 0x000000d100667213 */ /* 0x000fe20000000000 */
[----:B------:R-:W-:Y:S01]  /*0dc0*/  IMAD.MOV R8, RZ, RZ, -R4 ;  /* 0x000000ffff087224 */ /* 0x000fe200078e0a04 */
[C-C-:B------:R-:W-:Y:S01]  /*0dd0*/  LOP3.LUT R221, R129.reuse, 0x12, R242.reuse, 0xfe, !PT ;  /* 0x0000001281dd7812 */ /* 0x140fe200078efef2 */
[C---:B------:R-:W-:Y:S01]  /*0de0*/  IMAD.IADD R223, R129.reuse, 0x1, R161 ;  /* 0x0000000181df7824 */ /* 0x040fe200078e02a1 */
[--C-:B------:R-:W-:Y:S01]  /*0df0*/  LOP3.LUT R213, R129, 0x22, R242.reuse, 0xfe, !PT ;  /* 0x0000002281d57812 */ /* 0x100fe200078efef2 */
[----:B------:R-:W-:Y:S01]  /*0e00*/  IMAD.HI.U32 R4, R125, R119, RZ ;  /* 0x000000777d047227 */ /* 0x000fe200078e00ff */
[----:B------:R-:W-:-:S02]  /*0e10*/  LOP3.LUT R212, R129, 0x24, R242, 0xfe, !PT ;  /* 0x0000002481d47812 */ /* 0x000fc400078efef2 */
[----:B------:R-:W-:Y:S01]  /*0e20*/  IABS R116, R223 ;  /* 0x000000df00747213 */ /* 0x000fe20000000000 */
[----:B------:R-:W-:Y:S01]  /*0e30*/  IMAD.MOV R5, RZ, RZ, -R5 ;  /* 0x000000ffff057224 */ /* 0x000fe200078e0a05 */
[C-C-:B------:R-:W-:Y:S01]  /*0e40*/  LOP3.LUT R205, R129.reuse, 0x32, R242.reuse, 0xfe, !PT ;  /* 0x0000003281cd7812 */ /* 0x140fe200078efef2 */
[----:B------:R-:W-:Y:S01]  /*0e50*/  IMAD.MOV R7, RZ, RZ, -R7 ;  /* 0x000000ffff077224 */ /* 0x000fe200078e0a07 */
[----:B------:R-:W-:Y:S01]  /*0e60*/  IABS R114, R221 ;  /* 0x000000dd00727213 */ /* 0x000fe20000000000 */
[C---:B------:R-:W-:Y:S01]  /*0e70*/  IMAD R123, R124.reuse, R6, R123 ;  /* 0x000000067c7b7224 */ /* 0x040fe200078e027b */
[----:B------:R-:W-:Y:S01]  /*0e80*/  LOP3.LUT R216, R129, 0x1c, R242, 0xfe, !PT ;  /* 0x0000001c81d87812 */ /* 0x000fe200078efef2 */
[----:B------:R-:W-:Y:S01]  /*0e90*/  IMAD.HI.U32 R6, R125, R118, RZ ;  /* 0x000000767d067227 */ /* 0x000fe200078e00ff */
[----:B------:R-:W-:Y:S01]  /*0ea0*/  IABS R106, R213 ;  /* 0x000000d5006a7213 */ /* 0x000fe20000000000 */
[----:B------:R-:W-:Y:S01]  /*0eb0*/  STL [R1+0x74], R223 ;  /* 0x000074df01007387 */ /* 0x000fe20000100800 */
[----:B------:R-:W-:Y:S01]  /*0ec0*/  IABS R105, R212 ;  /* 0x000000d400697213 */ /* 0x000fe20000000000 */
[----:B------:R-:W-:Y:S01]  /*0ed0*/  IMAD.MOV R4, RZ, RZ, -R4 ;  /* 0x000000ffff047224 */ /* 0x000fe200078e0a04 */
[----:B------:R-:W-:Y:S01]  /*0ee0*/  LOP3.LUT R210, R129, 0x28, R242, 0xfe, !PT ;  /* 0x0000002881d27812 */ /* 0x000fe200078efef2 */
[C---:B------:R-:W-:Y:S01]  /*0ef0*/  IMAD R120, R124.reuse, R5, R120 ;  /* 0x000000057c787224 */ /* 0x040fe200078e0278 */
[----:B------:R-:W-:Y:S01]  /*0f00*/  IABS R98, R205 ;  /* 0x000000cd00627213 */ /* 0x000fe20000000000 */
[----:B------:R-:W-:Y:S01]  /*0f10*/  IMAD.HI.U32 R5, R125, R115, RZ ;  /* 0x000000737d057227 */ /* 0x000fe200078e00ff */
[----:B------:R-:W-:Y:S01]  /*0f20*/  IABS R109, R216 ;  /* 0x000000d8006d7213 */ /* 0x000fe20000000000 */
[----:B------:R-:W-:Y:S01]  /*0f30*/  STL [R1+0x70], R222 ;  /* 0x000070de01007387 */ /* 0x000fe20000100800 */
[----:B------:R-:W-:Y:S01]  /*0f40*/  IABS R103, R210 ;  /* 0x000000d200677213 */ /* 0x000fe20000000000 */
[C---:B------:R-:W-:Y:S01]  /*0f50*/  IMAD R113, R124.reuse, R7, R113 ;  /* 0x000000077c717224 */ /* 0x040fe200078e0271 */
[--C-:B------:R-:W-:Y:S01]  /*0f60*/  LOP3.LUT R200, R129, 0x3c, R242.reuse, 0xfe, !PT ;  /* 0x0000003c81c87812 */ /* 0x100fe200078efef2 */
[----:B------:R-:W-:Y:S01]  /*0f70*/  IMAD.HI.U32 R7, R125, R108, RZ ;  /* 0x0000006c7d077227 */ /* 0x000fe200078e00ff */
[C-C-:B------:R-:W-:Y:S01]  /*0f80*/  LOP3.LUT R219, R129.reuse, 0x16, R242.reuse, 0xfe, !PT ;  /* 0x0000001681db7812 */ /* 0x140fe200078efef2 */
[----:B------:R-:W-:Y:S01]  /*0f90*/  STL [R1+0x6c], R221 ;  /* 0x00006cdd01007387 */ /* 0x000fe20000100800 */
[C---:B------:R-:W-:Y:S01]  /*0fa0*/  LOP3.LUT R211, R129.reuse, 0x26, R242, 0xfe, !PT ;  /* 0x0000002681d37812 */ /* 0x040fe200078efef2 */
[----:B------:R-:W-:Y:S01]  /*0fb0*/  IMAD.MOV R9, RZ, RZ, -R6 ;  /* 0x000000ffff097224 */ /* 0x000fe200078e0a06 */
[--C-:B------:R-:W-:Y:S01]  /*0fc0*/  LOP3.LUT R208, R129, 0x2c, R242.reuse, 0xfe, !PT ;  /* 0x0000002c81d07812 */ /* 0x100fe200078efef2 */
[C---:B------:R-:W-:Y:S01]  /*0fd0*/  IMAD R119, R124.reuse, R4, R119 ;  /* 0x000000047c777224 */ /* 0x040fe200078e0277 */
[----:B------:R-:W-:Y:S01]  /*0fe0*/  IABS R93, R200 ;  /* 0x000000c8005d7213 */ /* 0x000fe20000000000 */
[----:B------:R-:W-:Y:S01]  /*0ff0*/  IMAD.HI.U32 R4, R125, R116, RZ ;  /* 0x000000747d047227 */ /* 0x000fe200078e00ff */
[----:B------:R-:W-:Y:S01]  /*1000*/  IABS R112, R219 ;  /* 0x000000db00707213 */ /* 0x000fe20000000000 */
[----:B------:R-:W-:Y:S01]  /*1010*/  STL [R1+0x68], R220 ;  /* 0x000068dc01007387 */ /* 0x000fe20000100800 */
[C-C-:B------:R-:W-:Y:S01]  /*1020*/  LOP3.LUT R214, R129.reuse, 0x20, R242.reuse, 0xfe, !PT ;  /* 0x0000002081d67812 */ /* 0x140fe200078efef2 */
[----:B------:R-:W-:Y:S01]  /*1030*/  IMAD.MOV R5, RZ, RZ, -R5 ;  /* 0x000000ffff057224 */ /* 0x000fe200078e0a05 */
[----:B------:R-:W-:Y:S01]  /*1040*/  IABS R104, R211 ;  /* 0x000000d300687213 */ /* 0x000fe20000000000 */
[----:B------:R-:W-:Y:S01]  /*1050*/  IMAD.MOV R7, RZ, RZ, -R7 ;  /* 0x000000ffff077224 */ /* 0x000fe200078e0a07 */
[C---:B------:R-:W-:Y:S01]  /*1060*/  LOP3.LUT R206, R129.reuse, 0x30, R242, 0xfe, !PT ;  /* 0x0000003081ce7812 */ /* 0x040fe200078efef2 */
[C---:B------:R-:W-:Y:S01]  /*1070*/  IMAD R118, R124.reuse, R9, R118 ;  /* 0x000000097c767224 */ /* 0x040fe200078e0276 */
[----:B------:R-:W-:Y:S01]  /*1080*/  IABS R101, R208 ;  /* 0x000000d000657213 */ /* 0x000fe20000000000 */
[----:B------:R-:W-:Y:S01]  /*1090*/  IMAD.MOV R9, RZ, RZ, -R4 ;  /* 0x000000ffff097224 */ /* 0x000fe200078e0a04 */
[--C-:B------:R-:W-:Y:S01]  /*10a0*/  LOP3.LUT R202, R129, 0x38, R242.reuse, 0xfe, !PT ;  /* 0x0000003881ca7812 */ /* 0x100fe200078efef2 */
[C---:B------:R-:W-:Y:S01]  /*10b0*/  IMAD R115, R124.reuse, R5, R115 ;  /* 0x000000057c737224 */ /* 0x040fe200078e0273 */
[----:B------:R-:W-:Y:S01]  /*10c0*/  LOP3.LUT R195, R237, 0x46, RZ, 0xfc, !PT ;  /* 0x00000046edc37812 */ /* 0x000fe200078efcff */
[C---:B------:R-:W-:Y:S01]  /*10d0*/  IMAD.HI.U32 R4, R125.reuse, R111, RZ ;  /* 0x0000006f7d047227 */ /* 0x040fe200078e00ff */
[----:B------:R-:W-:Y:S01]  /*10e0*/  IABS R107, R214 ;  /* 0x000000d6006b7213 */ /* 0x000fe20000000000 */
[----:B------:R-:W-:Y:S01]  /*10f0*/  STL [R1+0x64], R219 ;  /* 0x000064db01007387 */ /* 0x000fe20000100800 */
[----:B------:R-:W-:Y:S01]  /*1100*/  IABS R99, R206 ;  /* 0x000000ce00637213 */ /* 0x000fe20000000000 */
[----:B------:R-:W-:Y:S01]  /*1110*/  IMAD.HI.U32 R5, R125, R110, RZ ;  /* 0x0000006e7d057227 */ /* 0x000fe200078e00ff */
[----:B------:R-:W-:Y:S01]  /*1120*/  IABS R95, R202 ;  /* 0x000000ca005f7213 */ /* 0x000fe20000000000 */
[----:B------:R-:W-:Y:S01]  /*1130*/  STL [R1+0x60], R218 ;  /* 0x000060da01007387 */ /* 0x000fe20000100800 */
[----:B------:R-:W-:Y:S01]  /*1140*/  LOP3.LUT R203, R129, 0x36, R242, 0xfe, !PT ;  /* 0x0000003681cb7812 */ /* 0x000fe200078efef2 */
[C---:B------:R-:W-:Y:S01]  /*1150*/  IMAD R108, R124.reuse, R7, R108 ;  /* 0x000000077c6c7224 */ /* 0x040fe200078e026c */
[----:B------:R-:W-:Y:S01]  /*1160*/  IABS R89, R195 ;  /* 0x000000c300597213 */ /* 0x000fe20000000000 */
[----:B------:R-:W-:Y:S01]  /*1170*/  IMAD.HI.U32 R7, R125, R102, RZ ;  /* 0x000000667d077227 */ /* 0x000fe200078e00ff */
[C-C-:B------:R-:W-:Y:S01]  /*1180*/  LOP3.LUT R204, R129.reuse, 0x34, R242.reuse, 0xfe, !PT ;  /* 0x0000003481cc7812 */ /* 0x140fe200078efef2 */
[----:B------:R-:W-:Y:S01]  /*1190*/  STL [R1+0x5c], R217 ;  /* 0x00005cd901007387 */ /* 0x000fe20000100800 */
[----:B------:R-:W-:Y:S01]  /*11a0*/  LOP3.LUT R201, R129, 0x3a, R242, 0xfe, !PT ;  /* 0x0000003a81c97812 */ /* 0x000fe200078efef2 */
[----:B------:R-:W-:Y:S01]  /*11b0*/  IMAD.MOV R4, RZ, RZ, -R4 ;  /* 0x000000ffff047224 */ /* 0x000fe200078e0a04 */
[----:B------:R-:W-:Y:S01]  /*11c0*/  IABS R96, R203 ;  /* 0x000000cb00607213 */ /* 0x000fe20000000000 */
[----:B------:R-:W-:Y:S01]  /*11d0*/  IMAD.MOV R5, RZ, RZ, -R5 ;  /* 0x000000ffff057224 */ /* 0x000fe200078e0a05 */
[C---:B------:R-:W-:Y:S01]  /*11e0*/  LOP3.LUT R197, R237.reuse, 0x42, RZ, 0xfc, !PT ;  /* 0x00000042edc57812 */ /* 0x040fe200078efcff */
[----:B------:R-:W-:Y:S01]  /*11f0*/  IMAD.MOV R7, RZ, RZ, -R7 ;  /* 0x000000ffff077224 */ /* 0x000fe200078e0a07 */
[----:B------:R-:W-:Y:S01]  /*1200*/  LOP3.LUT R198, R237, 0x40, RZ, 0xfc, !PT ;  /* 0x00000040edc67812 */ /* 0x000fe200078efcff */
[----:B------:R-:W-:Y:S01]  /*1210*/  IMAD.HI.U32 R6, R125, R114, RZ ;  /* 0x000000727d067227 */ /* 0x000fe200078e00ff */
[----:B------:R-:W-:Y:S01]  /*1220*/  LOP3.LUT R190, R237, 0x52, RZ, 0xfc, !PT ;  /* 0x00000052edbe7812 */ /* 0x000fe200078efcff */
[----:B------:R-:W-:Y:S01]  /*1230*/  STL [R1+0x58], R216 ;  /* 0x000058d801007387 */ /* 0x000fe20000100800 */
[----:B------:R-:W-:Y:S01]  /*1240*/  IABS R97, R204 ;  /* 0x000000cc00617213 */ /* 0x000fe20000000000 */
[C---:B------:R-:W-:Y:S01]  /*1250*/  IMAD R111, R124.reuse, R4, R111 ;  /* 0x000000047c6f7224 */ /* 0x040fe200078e026f */
[----:B------:R-:W-:Y:S01]  /*1260*/  IABS R94, R201 ;  /* 0x000000c9005e7213 */ /* 0x000fe20000000000 */
[C---:B------:R-:W-:Y:S01]  /*1270*/  IMAD R110, R124.reuse, R5, R110 ;  /* 0x000000057c6e7224 */ /* 0x040fe200078e026e */
[----:B------:R-:W-:Y:S01]  /*1280*/  IABS R91, R197 ;  /* 0x000000c5005b7213 */ /* 0x000fe20000000000 */
[----:B------:R-:W-:Y:S01]  /*1290*/  IMAD.IADD R207, R129, 0x1, R160 ;  /* 0x0000000181cf7824 */ /* 0x000fe200078e02a0 */
[----:B------:R-:W-:Y:S01]  /*12a0*/  LOP3.LUT R196, R237, 0x44, RZ, 0xfc, !PT ;  /* 0x00000044edc47812 */ /* 0x000fe200078efcff */
[C---:B------:R-:W-:Y:S01]  /*12b0*/  IMAD.HI.U32 R4, R125.reuse, R106, RZ ;  /* 0x0000006a7d047227 */ /* 0x040fe200078e00ff */
[----:B------:R-:W-:Y:S01]  /*12c0*/  IABS R92, R198 ;  /* 0x000000c6005c7213 */ /* 0x000fe20000000000 */
[----:B------:R-:W-:Y:S01]  /*12d0*/  STL [R1+0x54], R215 ;  /* 0x000054d701007387 */ /* 0x000fe20000100800 */
[----:B------:R-:W-:Y:S01]  /*12e0*/  IABS R100, R207 ;  /* 0x000000cf00647213 */ /* 0x000fe20000000000 */
[----:B------:R-:W-:Y:S01]  /*12f0*/  IMAD.HI.U32 R5, R125, R105, RZ ;  /* 0x000000697d057227 */ /* 0x000fe200078e00ff */
[----:B------:R-:W-:Y:S01]  /*1300*/  LOP3.LUT R193, R237, 0x4a, RZ, 0xfc, !PT ;  /* 0x0000004aedc17812 */ /* 0x000fe200078efcff */
[----:B------:R-:W-:Y:S01]  /*1310*/  STL [R1+0x50], R214 ;  /* 0x000050d601007387 */ /* 0x000fe20000100800 */
[----:B------:R-:W-:Y:S01]  /*1320*/  IABS R84, R190 ;  /* 0x000000be00547213 */ /* 0x000fe20000000000 */
[C---:B------:R-:W-:Y:S01]  /*1330*/  IMAD R102, R124.reuse, R7, R102 ;  /* 0x000000077c667224 */ /* 0x040fe200078e0266 */
[----:B------:R-:W-:Y:S01]  /*1340*/  IABS R90, R196 ;  /* 0x000000c4005a7213 */ /* 0x000fe20000000000 */
[----:B------:R-:W-:Y:S01]  /*1350*/  IMAD.HI.U32 R7, R125, R98, RZ ;  /* 0x000000627d077227 */ /* 0x000fe200078e00ff */
[C---:B------:R-:W-:Y:S01]  /*1360*/  LOP3.LUT R192, R237.reuse, 0x4c, RZ, 0xfc, !PT ;  /* 0x0000004cedc07812 */ /* 0x040fe200078efcff */
[----:B------:R-:W-:Y:S01]  /*1370*/  STL [R1+0x4c], R213 ;  /* 0x00004cd501007387 */ /* 0x000fe20000100800 */
[C---:B------:R-:W-:Y:S01]  /*1380*/  LOP3.LUT R191, R237.reuse, 0x50, RZ, 0xfc, !PT ;  /* 0x00000050edbf7812 */ /* 0x040fe200078efcff */
[----:B------:R-:W-:Y:S01]  /*1390*/  IMAD.MOV R11, RZ, RZ, -R6 ;  /* 0x000000ffff0b7224 */ /* 0x000fe200078e0a06 */
[----:B------:R-:W-:Y:S01]  /*13a0*/  IABS R87, R193 ;  /* 0x000000c100577213 */ /* 0x000fe20000000000 */
[C---:B------:R-:W-:Y:S01]  /*13b0*/  IMAD R116, R124.reuse, R9, R116 ;  /* 0x000000097c747224 */ /* 0x040fe200078e0274 */
[----:B------:R-:W-:Y:S01]  /*13c0*/  LOP3.LUT R185, R237, 0x5c, RZ, 0xfc, !PT ;  /* 0x0000005cedb97812 */ /* 0x000fe200078efcff */
[----:B------:R-:W-:Y:S01]  /*13d0*/  IMAD.HI.U32 R6, R125, R109, RZ ;  /* 0x0000006d7d067227 */ /* 0x000fe200078e00ff */
[----:B------:R-:W-:Y:S01]  /*13e0*/  IABS R86, R192 ;  /* 0x000000c000567213 */ /* 0x000fe20000000000 */
[----:B------:R-:W-:Y:S01]  /*13f0*/  STL [R1+0x48], R212 ;  /* 0x000048d401007387 */ /* 0x000fe20000100800 */
[----:B------:R-:W-:Y:S01]  /*1400*/  IABS R85, R191 ;  /* 0x000000bf00557213 */ /* 0x000fe20000000000 */
[----:B------:R-:W-:Y:S01]  /*1410*/  IMAD.MOV R9, RZ, RZ, -R4 ;  /* 0x000000ffff097224 */ /* 0x000fe200078e0a04 */
[----:B------:R-:W-:Y:S01]  /*1420*/  LOP3.LUT R188, R237, 0x56, RZ, 0xfc, !PT ;  /* 0x00000056edbc7812 */ /* 0x000fe200078efcff */
[----:B------:R-:W-:Y:S01]  /*1430*/  IMAD.MOV R5, RZ, RZ, -R5 ;  /* 0x000000ffff057224 */ /* 0x000fe200078e0a05 */
[----:B------:R-:W-:Y:S01]  /*1440*/  IABS R77, R185 ;  /* 0x000000b9004d7213 */ /* 0x000fe20000000000 */
[----:B------:R-:W-:Y:S01]  /*1450*/  IMAD.HI.U32 R4, R125, R103, RZ ;  /* 0x000000677d047227 */ /* 0x000fe200078e00ff */
[C---:B------:R-:W-:Y:S01]  /*1460*/  LOP3.LUT R194, R237.reuse, 0x48, RZ, 0xfc, !PT ;  /* 0x00000048edc27812 */ /* 0x040fe200078efcff */
[----:B------:R-:W-:Y:S01]  /*1470*/  STL [R1+0x44], R211 ;  /* 0x000044d301007387 */ /* 0x000fe20000100800 */
[C---:B------:R-:W-:Y:S01]  /*1480*/  LOP3.LUT R187, R237.reuse, 0x58, RZ, 0xfc, !PT ;  /* 0x00000058edbb7812 */ /* 0x040fe200078efcff */
[----:B------:R-:W-:Y:S01]  /*1490*/  IMAD.MOV R7, RZ, RZ, -R7 ;  /* 0x000000ffff077224 */ /* 0x000fe200078e0a07 */
[C---:B------:R-:W-:Y:S01]  /*14a0*/  LOP3.LUT R186, R237.reuse, 0x5a, RZ, 0xfc, !PT ;  /* 0x0000005aedba7812 */ /* 0x040fe200078efcff */
[----:B------:R-:W-:Y:S01]  /*14b0*/  IMAD.MOV R6, RZ, RZ, -R6 ;  /* 0x000000ffff067224 */ /* 0x000fe200078e0a06 */
[----:B------:R-:W-:Y:S01]  /*14c0*/  IABS R82, R188 ;  /* 0x000000bc00527213 */ /* 0x000fe20000000000 */
[C---:B------:R-:W-:Y:S01]  /*14d0*/  IMAD R105, R124.reuse, R5, R105 ;  /* 0x000000057c697224 */ /* 0x040fe200078e0269 */
[----:B------:R-:W-:Y:S01]  /*14e0*/  IABS R88, R194 ;  /* 0x000000c200587213 */ /* 0x000fe20000000000 */
[----:B------:R-:W-:Y:S01]  /*14f0*/  IMAD.MOV R4, RZ, RZ, -R4 ;  /* 0x000000ffff047224 */ /* 0x000fe200078e0a04 */
[----:B------:R-:W-:Y:S01]  /*1500*/  LOP3.LUT R189, R237, 0x54, RZ, 0xfc, !PT ;  /* 0x00000054edbd7812 */ /* 0x000fe200078efcff */
[----:B------:R-:W-:Y:S01]  /*1510*/  IMAD.HI.U32 R5, R125, R100, RZ ;  /* 0x000000647d057227 */ /* 0x000fe200078e00ff */
[----:B------:R-:W-:Y:S01]  /*1520*/  IABS R79, R187 ;  /* 0x000000bb004f7213 */ /* 0x000fe20000000000 */
[----:B------:R-:W-:Y:S01]  /*1530*/  STL [R1+0x40], R210 ;  /* 0x000040d201007387 */ /* 0x000fe20000100800 */
[----:B------:R-:W-:Y:S01]  /*1540*/  IABS R78, R186 ;  /* 0x000000ba004e7213 */ /* 0x000fe20000000000 */
[C---:B------:R-:W-:Y:S01]  /*1550*/  IMAD R98, R124.reuse, R7, R98 ;  /* 0x000000077c627224 */ /* 0x040fe200078e0262 */
[----:B------:R-:W-:Y:S01]  /*1560*/  IABS R83, R189 ;  /* 0x000000bd00537213 */ /* 0x000fe20000000000 */
[C---:B------:R-:W-:Y:S01]  /*1570*/  IMAD R121, R124.reuse, R8, R121 ;  /* 0x000000087c797224 */ /* 0x040fe200078e0279 */
[----:B------:R-:W-:Y:S01]  /*1580*/  LOP3.LUT R182, R237, 0x64, RZ, 0xfc, !PT ;  /* 0x00000064edb67812 */ /* 0x000fe200078efcff */
[----:B------:R-:W-:Y:S01]  /*1590*/  IMAD.HI.U32 R7, R125, R93, RZ ;  /* 0x0000005d7d077227 */ /* 0x000fe200078e00ff */
[----:B------:R-:W-:Y:S01]  /*15a0*/  LOP3.LUT R184, R237, 0x60, RZ, 0xfc, !PT ;  /* 0x00000060edb87812 */ /* 0x000fe200078efcff */
[----:B------:R-:W-:Y:S01]  /*15b0*/  STL [R1+0x3c], R209 ;  /* 0x00003cd101007387 */ /* 0x000fe20000100800 */
[----:B------:R-:W-:Y:S01]  /*15c0*/  IABS R72, R182 ;  /* 0x000000b600487213 */ /* 0x000fe20000000000 */
[----:B------:R-:W-:Y:S01]  /*15d0*/  IMAD.HI.U32 R8, R125, R112, RZ ;  /* 0x000000707d087227 */ /* 0x000fe200078e00ff */
[----:B------:R-:W-:Y:S01]  /*15e0*/  IABS R76, R184 ;  /* 0x000000b8004c7213 */ /* 0x000fe20000000000 */
[----:B------:R-:W-:Y:S01]  /*15f0*/  STL [R1+0x38], R208 ;  /* 0x000038d001007387 */ /* 0x000fe20000100800 */
[C---:B------:R-:W-:Y:S01]  /*1600*/  LOP3.LUT R180, R237.reuse, 0x68, RZ, 0xfc, !PT ;  /* 0x00000068edb47812 */ /* 0x040fe200078efcff */
[C---:B------:R-:W-:Y:S01]  /*1610*/  IMAD R109, R124.reuse, R6, R109 ;  /* 0x000000067c6d7224 */ /* 0x040fe200078e026d */
[----:B------:R-:W-:Y:S01]  /*1620*/  LOP3.LUT R178, R237, 0x6c, RZ, 0xfc, !PT ;  /* 0x0000006cedb27812 */ /* 0x000fe200078efcff */
[----:B------:R-:W-:Y:S01]  /*1630*/  IMAD.HI.U32 R6, R125, R104, RZ ;  /* 0x000000687d067227 */ /* 0x000fe200078e00ff */
[----:B------:R-:W-:Y:S01]  /*1640*/  IABS R70, R180 ;  /* 0x000000b400467213 */ /* 0x000fe20000000000 */
[----:B------:R-:W-:Y:S01]  /*1650*/  STL [R1+0x34], R207 ;  /* 0x000034cf01007387 */ /* 0x000fe20000100800 */
[----:B------:R-:W-:Y:S01]  /*1660*/  IABS R68, R178 ;  /* 0x000000b200447213 */ /* 0x000fe20000000000 */
[C---:B------:R-:W-:Y:S01]  /*1670*/  IMAD R103, R124.reuse, R4, R103 ;  /* 0x000000047c677224 */ /* 0x040fe200078e0267 */
[C---:B------:R-:W-:Y:S01]  /*1680*/  LOP3.LUT R176, R237.reuse, 0x72, RZ, 0xfc, !PT ;  /* 0x00000072edb07812 */ /* 0x040fe200078efcff */
[----:B------:R-:W-:Y:S01]  /*1690*/  IMAD.MOV R5, RZ, RZ, -R5 ;  /* 0x000000ffff057224 */ /* 0x000fe200078e0a05 */
        /* <DEDUP_REMOVED lines=8> */
[----:B------:R-:W-:Y:S01]  /*1720*/  STL [R1+0x2c], R205 ;  /* 0x00002ccd01007387 */ /* 0x000fe20000100800 */
[----:B------:R-:W-:Y:S01]  /*1730*/  IMAD R114, R124, R11, R114 ;  /* 0x0000000b7c727224 */ /* 0x000fe200078e0272 */
[----:B------:R-:W-:Y:S01]  /*1740*/  IABS R69, R179 ;  /* 0x000000b300457213 */ /* 0x000fe20000000000 */
[----:B------:R-:W-:Y:S01]  /*1750*/  IMAD.HI.U32 R8, R125, R107, RZ ;  /* 0x0000006b7d087227 */ /* 0x000fe200078e00ff */
[----:B------:R-:W-:Y:S01]  /*1760*/  STL [R1+0x28], R204 ;  /* 0x000028cc01007387 */ /* 0x000fe20000100800 */
[----:B------:R-:W-:-:S02]  /*1770*/  LOP3.LUT R181, R237, 0x66, RZ, 0xfc, !PT ;  /* 0x00000066edb57812 */ /* 0x000fc400078efcff */
[----:B------:R-:W-:Y:S01]  /*1780*/  IMAD.MOV R11, RZ, RZ, -R6 ;  /* 0x000000ffff0b7224 */ /* 0x000fe200078e0a06 */
[----:B------:R-:W-:Y:S01]  /*1790*/  STL [R1+0x24], R203 ;  /* 0x000024cb01007387 */ /* 0x000fe20000100800 */
[----:B------:R-:W-:Y:S01]  /*17a0*/  IMAD R100, R124, R5, R100 ;  /* 0x000000057c647224 */ /* 0x000fe200078e0264 */
[----:B------:R-:W-:Y:S01]  /*17b0*/  LOP3.LUT R177, R237, 0x70, RZ, 0xfc, !PT ;  /* 0x00000070edb17812 */ /* 0x000fe200078efcff */
[C---:B------:R-:W-:Y:S01]  /*17c0*/  IMAD.HI.U32 R6, R125.reuse, R99, RZ ;  /* 0x000000637d067227 */ /* 0x040fe200078e00ff */
[----:B------:R-:W-:Y:S01]  /*17d0*/  STL [R1+0x20], R202 ;  /* 0x000020ca01007387 */ /* 0x000fe20000100800 */
[----:B------:R-:W-:Y:S02]  /*17e0*/  IABS R71, R181 ;  /* 0x000000b500477213 */ /* 0x000fe40000000000 */
[----:B------:R-:W-:Y:S01]  /*17f0*/  IMAD.MOV R4, RZ, RZ, -R4 ;  /* 0x000000ffff047224 */ /* 0x000fe200078e0a04 */
[----:B------:R-:W-:Y:S01]  /*1800*/  STL [R1+0x1c], R201 ;  /* 0x00001cc901007387 */ /* 0x000fe20000100800 */
[----:B------:R-:W-:Y:S01]  /*1810*/  IMAD.HI.U32 R5, R125, R95, RZ ;  /* 0x0000005f7d057227 */ /* 0x000fe200078e00ff */
[----:B------:R-:W-:-:S02]  /*1820*/  IABS R67, R177 ;  /* 0x000000b100437213 */ /* 0x000fc40000000000 */
[----:B------:R-:W-:Y:S01]  /*1830*/  STL [R1+0x18], R200 ;  /* 0x000018c801007387 */ /* 0x000fe20000100800 */
[----:B------:R-:W-:Y:S02]  /*1840*/  IMAD R93, R124, R7, R93 ;  /* 0x000000077c5d7224 */ /* 0x000fe400078e025d */
[----:B------:R-:W-:-:S04]  /*1850*/  IMAD.HI.U32 R7, R125, R89, RZ ;  /* 0x000000597d077227 */ /* 0x000fc800078e00ff */
[----:B------:R-:W-:Y:S02]  /*1860*/  IMAD.MOV R8, RZ, RZ, -R8 ;  /* 0x000000ffff087224 */ /* 0x000fe400078e0a08 */
[----:B------:R-:W-:Y:S02]  /*1870*/  IMAD.MOV R6, RZ, RZ, -R6 ;  /* 0x000000ffff067224 */ /* 0x000fe400078e0a06 */
[----:B------:R-:W-:Y:S02]  /*1880*/  IMAD R101, R124, R4, R101 ;  /* 0x000000047c657224 */ /* 0x000fe400078e0265 */
[----:B------:R-:W-:Y:S02]  /*1890*/  IMAD.MOV R5, RZ, RZ, -R5 ;  /* 0x000000ffff057224 */ /* 0x000fe400078e0a05 */
[----:B------:R-:W-:-:S04]  /*18a0*/  IMAD.HI.U32 R4, R125, R96, RZ ;  /* 0x000000607d047227 */ /* 0x000fc800078e00ff */
[----:B------:R-:W-:Y:S02]  /*18b0*/  IMAD.MOV R7, RZ, RZ, -R7 ;  /* 0x000000ffff077224 */ /* 0x000fe400078e0a07 */
[C---:B------:R-:W-:Y:S02]  /*18c0*/  IMAD R107, R124.reuse, R8, R107 ;  /* 0x000000087c6b7224 */ /* 0x040fe400078e026b */
[----:B------:R-:W-:Y:S02]  /*18d0*/  IMAD.IADD R199, R129, 0x1, R159 ;  /* 0x0000000181c77824 */ /* 0x000fe400078e029f */
[C---:B------:R-:W-:Y:S02]  /*18e0*/  IMAD R106, R124.reuse, R9, R106 ;  /* 0x000000097c6a7224 */ /* 0x040fe400078e026a */
[----:B------:R-:W-:Y:S01]  /*18f0*/  IMAD.HI.U32 R8, R125, R97, RZ ;  /* 0x000000617d087227 */ /* 0x000fe200078e00ff */
[----:B------:R-:W-:Y:S01]  /*1900*/  IABS R65, R199 ;  /* 0x000000c700417213 */ /* 0x000fe20000000000 */
[----:B------:R-:W-:Y:S02]  /*1910*/  STL [R1+0x14], R199 ;  /* 0x000014c701007387 */ /* 0x000fe40000100800 */
[----:B------:R-:W-:-:S02]  /*1920*/  IMAD R99, R124, R6, R99 ;  /* 0x000000067c637224 */ /* 0x000fc400078e0263 */
[----:B------:R-:W-:Y:S01]  /*1930*/  IMAD R95, R124, R5, R95 ;  /* 0x000000057c5f7224 */ /* 0x000fe200078e025f */
[----:B------:R-:W-:Y:S01]  /*1940*/  STL [R1+0x10], R198 ;  /* 0x000010c601007387 */ /* 0x000fe20000100800 */
[----:B------:R-:W-:-:S03]  /*1950*/  IMAD.HI.U32 R6, R125, R94, RZ ;  /* 0x0000005e7d067227 */ /* 0x000fc600078e00ff */
[----:B------:R-:W-:Y:S01]  /*1960*/  STL [R1+0xec], R197 ;  /* 0x0000ecc501007387 */ /* 0x000fe20000100800 */
[----:B------:R-:W-:Y:S02]  /*1970*/  IMAD.MOV R9, RZ, RZ, -R4 ;  /* 0x000000ffff097224 */ /* 0x000fe400078e0a04 */
[C---:B------:R-:W-:Y:S01]  /*1980*/  IMAD.HI.U32 R5, R125.reuse, R91, RZ ;  /* 0x0000005b7d057227 */ /* 0x040fe200078e00ff */
[----:B------:R-:W-:Y:S03]  /*1990*/  STL [R1+0xe8], R196 ;  /* 0x0000e8c401007387 */ /* 0x000fe60000100800 */
[C---:B------:R-:W-:Y:S01]  /*19a0*/  IMAD.HI.U32 R4, R125.reuse, R92, RZ ;  /* 0x0000005c7d047227 */ /* 0x040fe200078e00ff */
[----:B------:R-:W-:Y:S03]  /*19b0*/  STL [R1+0xfc], R195 ;  /* 0x0000fcc301007387 */ /* 0x000fe60000100800 */
[----:B------:R-:W-:Y:S01]  /*19c0*/  IMAD R89, R124, R7, R89 ;  /* 0x000000077c597224 */ /* 0x000fe200078e0259 */
[----:B------:R-:W-:Y:S01]  /*19d0*/  STL [R1+0xf8], R194 ;  /* 0x0000f8c201007387 */ /* 0x000fe20000100800 */
[----:B------:R-:W-:-:S03]  /*19e0*/  IMAD.HI.U32 R7, R125, R84, RZ ;  /* 0x000000547d077227 */ /* 0x000fc600078e00ff */
[----:B------:R-:W-:Y:S01]  /*19f0*/  STL [R1+0xf4], R193 ;  /* 0x0000f4c101007387 */ /* 0x000fe20000100800 */
[C---:B------:R-:W-:Y:S02]  /*1a00*/  IMAD R104, R124.reuse, R11, R104 ;  /* 0x0000000b7c687224 */ /* 0x040fe400078e0268 */
[----:B------:R-:W-:Y:S01]  /*1a10*/  IMAD.MOV R8, RZ, RZ, -R8 ;  /* 0x000000ffff087224 */ /* 0x000fe200078e0a08 */
[----:B------:R-:W-:Y:S01]  /*1a20*/  STL [R1+0xf0], R192 ;  /* 0x0000f0c001007387 */ /* 0x000fe20000100800 */
[----:B------:R-:W-:Y:S02]  /*1a30*/  IMAD.MOV R11, RZ, RZ, -R6 ;  /* 0x000000ffff0b7224 */ /* 0x000fe400078e0a06 */
[----:B------:R-:W-:Y:S01]  /*1a40*/  IMAD R96, R124, R9, R96 ;  /* 0x000000097c607224 */ /* 0x000fe200078e0260 */
[----:B------:R-:W-:Y:S01]  /*1a50*/  STL [R1+0xe4], R191 ;  /* 0x0000e4bf01007387 */ /* 0x000fe20000100800 */
[----:B------:R-:W-:Y:S02]  /*1a60*/  IMAD.MOV R5, RZ, RZ, -R5 ;  /* 0x000000ffff057224 */ /* 0x000fe400078e0a05 */
[C---:B------:R-:W-:Y:S01]  /*1a70*/  IMAD.HI.U32 R6, R125.reuse, R90, RZ ;  /* 0x0000005a7d067227 */ /* 0x040fe200078e00ff */
[----:B------:R-:W-:Y:S03]  /*1a80*/  STL [R1+0xe0], R190 ;  /* 0x0000e0be01007387 */ /* 0x000fe60000100800 */
[----:B------:R-:W-:Y:S01]  /*1a90*/  IMAD.MOV R9, RZ, RZ, -R4 ;  /* 0x000000ffff097224 */ /* 0x000fe200078e0a04 */
[----:B------:R-:W-:Y:S01]  /*1aa0*/  STL [R1+0xdc], R189 ;  /* 0x0000dcbd01007387 */ /* 0x000fe20000100800 */
[----:B------:R-:W-:-:S03]  /*1ab0*/  IMAD.HI.U32 R4, R125, R87, RZ ;  /* 0x000000577d047227 */ /* 0x000fc600078e00ff */
[----:B------:R-:W-:Y:S01]  /*1ac0*/  STL [R1+0xd8], R188 ;  /* 0x0000d8bc01007387 */ /* 0x000fe20000100800 */
[----:B------:R-:W-:Y:S02]  /*1ad0*/  IMAD.MOV R7, RZ, RZ, -R7 ;  /* 0x000000ffff077224 */ /* 0x000fe400078e0a07 */
[----:B------:R-:W-:Y:S01]  /*1ae0*/  IMAD R97, R124, R8, R97 ;  /* 0x000000087c617224 */ /* 0x000fe200078e0261 */
[----:B------:R-:W-:Y:S01]  /*1af0*/  STL [R1+0xd4], R187 ;  /* 0x0000d4bb01007387 */ /* 0x000fe20000100800 */
[----:B------:R-:W-:-:S03]  /*1b00*/  IMAD.HI.U32 R8, R125, R65, RZ ;  /* 0x000000417d087227 */ /* 0x000fc600078e00ff */
[----:B------:R-:W-:Y:S01]  /*1b10*/  STL [R1+0xd0], R186 ;  /* 0x0000d0ba01007387 */ /* 0x000fe20000100800 */
[C---:B------:R-:W-:Y:S02]  /*1b20*/  IMAD R94, R124.reuse, R11, R94 ;  /* 0x0000000b7c5e7224 */ /* 0x040fe400078e025e */
[C---:B------:R-:W-:Y:S01]  /*1b30*/  IMAD R91, R124.reuse, R5, R91 ;  /* 0x000000057c5b7224 */ /* 0x040fe200078e025b */
[----:B------:R-:W-:Y:S01]  /*1b40*/  STL [R1+0xcc], R185 ;  /* 0x0000ccb901007387 */ /* 0x000fe20000100800 */
[----:B------:R-:W-:Y:S02]  /*1b50*/  IMAD.MOV R11, RZ, RZ, -R6 ;  /* 0x000000ffff0b7224 */ /* 0x000fe400078e0a06 */
[C---:B------:R-:W-:Y:S01]  /*1b60*/  IMAD.HI.U32 R5, R125.reuse, R86, RZ ;  /* 0x000000567d057227 */ /* 0x040fe200078e00ff */
[----:B------:R-:W-:Y:S03]  /*1b70*/  STL [R1+0xc8], R184 ;  /* 0x0000c8b801007387 */ /* 0x000fe60000100800 */
[----:B------:R-:W-:Y:S01]  /*1b80*/  IMAD.HI.U32 R6, R125, R85, RZ ;  /* 0x000000557d067227 */ /* 0x000fe200078e00ff */
[----:B------:R-:W-:Y:S03]  /*1b90*/  STL [R1+0xc4], R183 ;  /* 0x0000c4b701007387 */ /* 0x000fe60000100800 */
[----:B------:R-:W-:Y:S01]  /*1ba0*/  IMAD.MOV R4, RZ, RZ, -R4 ;  /* 0x000000ffff047224 */ /* 0x000fe200078e0a04 */
[----:B------:R-:W-:Y:S01]  /*1bb0*/  STL [R1+0xc0], R182 ;  /* 0x0000c0b601007387 */ /* 0x000fe20000100800 */
[----:B------:R-:W-:-:S02]  /*1bc0*/  IMAD R84, R124, R7, R84 ;  /* 0x000000077c547224 */ /* 0x000fc400078e0254 */
[----:B------:R-:W-:Y:S01]  /*1bd0*/  IMAD.HI.U32 R7, R125, R77, RZ ;  /* 0x0000004d7d077227 */ /* 0x000fe200078e00ff */
[----:B------:R-:W-:Y:S03]  /*1be0*/  STL [R1+0xbc], R181 ;  /* 0x0000bcb501007387 */ /* 0x000fe60000100800 */
[----:B------:R-:W-:Y:S01]  /*1bf0*/  IMAD.MOV R8, RZ, RZ, -R8 ;  /* 0x000000ffff087224 */ /* 0x000fe200078e0a08 */
[----:B------:R-:W-:Y:S01]  /*1c00*/  STL [R1+0xb8], R180 ;  /* 0x0000b8b401007387 */ /* 0x000fe20000100800 */
[----:B------:R-:W-:Y:S02]  /*1c10*/  IMAD.MOV R5, RZ, RZ, -R5 ;  /* 0x000000ffff057224 */ /* 0x000fe400078e0a05 */
[----:B------:R-:W-:Y:S01]  /*1c20*/  IMAD.MOV R6, RZ, RZ, -R6 ;  /* 0x000000ffff067224 */ /* 0x000fe200078e0a06 */
[----:B------:R-:W-:Y:S01]  /*1c30*/  STL [R1+0xb4], R179 ;  /* 0x0000b4b301007387 */ /* 0x000fe20000100800 */
[----:B------:R-:W-:-:S02]  /*1c40*/  IMAD R87, R124, R4, R87 ;  /* 0x000000047c577224 */ /* 0x000fc400078e0257 */
[----:B------:R-:W-:-:S04]  /*1c50*/  IMAD.HI.U32 R4, R125, R82, RZ ;  /* 0x000000527d047227 */ /* 0x000fc800078e00ff */
[----:B------:R-:W-:Y:S02]  /*1c60*/  IMAD.MOV R7, RZ, RZ, -R7 ;  /* 0x000000ffff077224 */ /* 0x000fe400078e0a07 */
[----:B------:R-:W-:Y:S02]  /*1c70*/  IMAD R65, R124, R8, R65 ;  /* 0x000000087c417224 */ /* 0x000fe400078e0241 */
[----:B------:R-:W-:-:S04]  /*1c80*/  IMAD.HI.U32 R8, R125, R88, RZ ;  /* 0x000000587d087227 */ /* 0x000fc800078e00ff */
[C---:B------:R-:W-:Y:S02]  /*1c90*/  IMAD R86, R124.reuse, R5, R86 ;  /* 0x000000057c567224 */ /* 0x040fe400078e0256 */
[C---:B------:R-:W-:Y:S02]  /*1ca0*/  IMAD R92, R124.reuse, R9, R92 ;  /* 0x000000097c5c7224 */ /* 0x040fe400078e025c */
[----:B------:R-:W-:Y:S02]  /*1cb0*/  IMAD R85, R124, R6, R85 ;  /* 0x000000067c557224 */ /* 0x000fe400078e0255 */
[----:B------:R-:W-:-:S04]  /*1cc0*/  IMAD.HI.U32 R5, R125, R79, RZ ;  /* 0x0000004f7d057227 */ /* 0x000fc800078e00ff */
[----:B------:R-:W-:-:S04]  /*1cd0*/  IMAD.HI.U32 R6, R125, R78, RZ ;  /* 0x0000004e7d067227 */ /* 0x000fc800078e00ff */
[----:B------:R-:W-:Y:S02]  /*1ce0*/  IMAD.MOV R9, RZ, RZ, -R4 ;  /* 0x000000ffff097224 */ /* 0x000fe400078e0a04 */
[C---:B------:R-:W-:Y:S02]  /*1cf0*/  IMAD R77, R124.reuse, R7, R77 ;  /* 0x000000077c4d7224 */ /* 0x040fe400078e024d */
[----:B------:R-:W-:Y:S02]  /*1d00*/  IMAD R112, R124, R13, R112 ;  /* 0x0000000d7c707224 */ /* 0x000fe400078e0270 */
[----:B------:R-:W-:Y:S02]  /*1d10*/  IMAD R7, R242, UR16, RZ ;  /* 0x00000010f2077c24 */ /* 0x000fe4000f8e02ff */
[----:B------:R-:W-:Y:S02]  /*1d20*/  IMAD.MOV R13, RZ, RZ, -R8 ;  /* 0x000000ffff0d7224 */ /* 0x000fe400078e0a08 */
[----:B------:R-:W-:-:S02]  /*1d30*/  IMAD R90, R124, R11, R90 ;  /* 0x0000000b7c5a7224 */ /* 0x000fc400078e025a */
[----:B------:R-:W-:-:S04]  /*1d40*/  IMAD.HI.U32 R8, R125, R83, RZ ;  /* 0x000000537d087227 */ /* 0x000fc800078e00ff */
[----:B------:R-:W-:Y:S02]  /*1d50*/  IMAD.MOV R5, RZ, RZ, -R5 ;  /* 0x000000ffff057224 */ /* 0x000fe400078e0a05 */
[----:B------:R-:W-:Y:S02]  /*1d60*/  IMAD.MOV R11, RZ, RZ, -R6 ;  /* 0x000000ffff0b7224 */ /* 0x000fe400078e0a06 */
[----:B------:R-:W-:Y:S02]  /*1d70*/  IMAD R82, R124, R9, R82 ;  /* 0x000000097c527224 */ /* 0x000fe400078e0252 */
[----:B------:R-:W-:Y:S02]  /*1d80*/  IMAD.U32 R9, RZ, RZ, UR16 ;  /* 0x00000010ff097e24 */ /* 0x000fe4000f8e00ff */
[----:B------:R-:W-:Y:S02]  /*1d90*/  IMAD R22, R22, 0x2, R7 ;  /* 0x0000000216167824 */ /* 0x000fe400078e0207 */
[----:B------:R-:W-:-:S02]  /*1da0*/  IMAD.MOV R8, RZ, RZ, -R8 ;  /* 0x000000ffff087224 */ /* 0x000fc400078e0a08 */
[C---:B------:R-:W-:Y:S02]  /*1db0*/  IMAD R79, R124.reuse, R5, R79 ;  /* 0x000000057c4f7224 */ /* 0x040fe400078e024f */
[----:B------:R-:W-:Y:S02]  /*1dc0*/  IMAD R78, R124, R11, R78 ;  /* 0x0000000b7c4e7224 */ /* 0x000fe400078e024e */
[----:B------:R-:W-:-:S04]  /*1dd0*/  IMAD.HI.U32 R5, R125, R72, RZ ;  /* 0x000000487d057227 */ /* 0x000fc800078e00ff */
[----:B------:R-:W-:Y:S02]  /*1de0*/  IMAD.U32 R11, RZ, RZ, UR16 ;  /* 0x00000010ff0b7e24 */ /* 0x000fe4000f8e00ff */
[----:B------:R-:W-:Y:S02]  /*1df0*/  IMAD R38, R9, 0x2, R22 ;  /* 0x0000000209267824 */ /* 0x000fe400078e0216 */
[----:B------:R-:W-:Y:S02]  /*1e00*/  IMAD R83, R124, R8, R83 ;  /* 0x000000087c537224 */ /* 0x000fe400078e0253 */
[----:B------:R-:W-:-:S04]  /*1e10*/  IMAD.HI.U32 R8, R125, R76, RZ ;  /* 0x0000004c7d087227 */ /* 0x000fc800078e00ff */
[----:B------:R-:W-:Y:S02]  /*1e20*/  IMAD.MOV R5, RZ, RZ, -R5 ;  /* 0x000000ffff057224 */ /* 0x000fe400078e0a05 */
[----:B------:R-:W-:Y:S02]  /*1e30*/  IMAD R54, R11, 0x2, R38 ;  /* 0x000000020b367824 */ /* 0x000fe400078e0226 */
[C---:B------:R-:W-:Y:S02]  /*1e40*/  IMAD R88, R124.reuse, R13, R88 ;  /* 0x0000000d7c587224 */ /* 0x040fe400078e0258 */
[----:B------:R-:W-:Y:S02]  /*1e50*/  IMAD.MOV R13, RZ, RZ, -R8 ;  /* 0x000000ffff0d7224 */ /* 0x000fe400078e0a08 */
[----:B------:R-:W-:Y:S02]  /*1e60*/  IMAD R72, R124, R5, R72 ;  /* 0x000000057c487224 */ /* 0x000fe400078e0248 */
[----:B------:R-:W-:-:S02]  /*1e70*/  IMAD.U32 R5, RZ, RZ, UR16 ;  /* 0x00000010ff057e24 */ /* 0x000fc4000f8e00ff */
[----:B------:R-:W-:Y:S02]  /*1e80*/  IMAD R8, R9, 0x2, R54 ;  /* 0x0000000209087824 */ /* 0x000fe400078e0236 */
[----:B------:R-:W-:Y:S02]  /*1e90*/  IMAD R15, R3, 0x40, R166 ;  /* 0x00000040030f7824 */ /* 0x000fe400078e02a6 */
[----:B------:R-:W-:Y:S02]  /*1ea0*/  IMAD R24, R5, 0x2, R8 ;  /* 0x0000000205187824 */ /* 0x000fe400078e0208 */
[----:B------:R-:W-:Y:S01]  /*1eb0*/  IMAD.HI.U32 R3, R125, R70, RZ ;  /* 0x000000467d037227 */ /* 0x000fe200078e00ff */
[----:B------:R-:W-:Y:S01]  /*1ec0*/  ISETP.GE.AND P3, PT, R15, RZ, PT ;  /* 0x000000ff0f00720c */ /* 0x000fe20003f66270 */
[----:B------:R0:W-:Y:S02]  /*1ed0*/  STL [R1+0x90], R15 ;  /* 0x0000900f01007387 */ /* 0x0001e40000100800 */
[----:B------:R-:W-:-:S02]  /*1ee0*/  IMAD R40, R9, 0x2, R24 ;  /* 0x0000000209287824 */ /* 0x000fc400078e0218 */
[----:B------:R-:W-:Y:S01]  /*1ef0*/  IMAD.MOV R3, RZ, RZ, -R3 ;  /* 0x000000ffff037224 */ /* 0x000fe200078e0a03 */
[----:B------:R1:W-:Y:S01]  /*1f00*/  STL [R1+0xb0], R178 ;  /* 0x0000b0b201007387 */ /* 0x0003e20000100800 */
[----:B------:R-:W-:Y:S01]  /*1f10*/  IMAD R10, R5, 0x4, R40 ;  /* 0x00000004050a7824 */ /* 0x000fe200078e0228 */
[----:B------:R-:W-:Y:S01]  /*1f20*/  IABS R5, R15 ;  /* 0x0000000f00057213 */ /* 0x000fe20000000000 */
[----:B------:R-:W-:Y:S01]  /*1f30*/  IMAD R70, R124, R3, R70 ;  /* 0x000000037c467224 */ /* 0x000fe200078e0246 */
[----:B------:R1:W-:Y:S01]  /*1f40*/  STL [R1+0xac], R177 ;  /* 0x0000acb101007387 */ /* 0x0003e20000100800 */
[----:B------:R-:W-:Y:S02]  /*1f50*/  IMAD R26, R11, 0x2, R10 ;  /* 0x000000020b1a7824 */ /* 0x000fe400078e020a */
[----:B------:R-:W-:Y:S01]  /*1f60*/  IMAD.HI.U32 R2, R2, R5, RZ ;  /* 0x0000000502027227 */ /* 0x000fe200078e00ff */
[----:B------:R1:W-:Y:S03]  /*1f70*/  STL [R1+0xa8], R176 ;  /* 0x0000a8b001007387 */ /* 0x0003e60000100800 */
[----:B------:R-:W-:-:S02]  /*1f80*/  IMAD R42, R9, 0x2, R26 ;  /* 0x00000002092a7824 */ /* 0x000fc400078e021a */
[----:B------:R-:W-:Y:S02]  /*1f90*/  IMAD.MOV R2, RZ, RZ, -R2 ;  /* 0x000000ffff027224 */ /* 0x000fe400078e0a02 */
[----:B------:R-:W-:Y:S02]  /*1fa0*/  IMAD R56, R11, 0x2, R42 ;  /* 0x000000020b387824 */ /* 0x000fe400078e022a */
[C---:B------:R-:W-:Y:S02]  /*1fb0*/  IMAD R3, R0.reuse, R2, R5 ;  /* 0x0000000200037224 */ /* 0x040fe400078e0205 */
[----:B------:R-:W-:Y:S02]  /*1fc0*/  IMAD R12, R9, 0x2, R56 ;  /* 0x00000002090c7824 */ /* 0x000fe400078e0238 */
[----:B------:R-:W-:Y:S01]  /*1fd0*/  IMAD.U32 R5, RZ, RZ, UR16 ;  /* 0x00000010ff057e24 */ /* 0x000fe2000f8e00ff */
[----:B------:R-:W-:Y:S01]  /*1fe0*/  ISETP.GT.U32.AND P1, PT, R0, R3, PT ;  /* 0x000000030000720c */ /* 0x000fe20003f24070 */
[----:B------:R-:W-:-:S02]  /*1ff0*/  IMAD R28, R11, 0x2, R12 ;  /* 0x000000020b1c7824 */ /* 0x000fc400078e020c */
[----:B------:R-:W-:Y:S02]  /*2000*/  IMAD R76, R124, R13, R76 ;  /* 0x0000000d7c4c7224 */ /* 0x000fe400078e024c */
[----:B------:R-:W-:Y:S02]  /*2010*/  IMAD R44, R5, 0x2, R28 ;  /* 0x00000002052c7824 */ /* 0x000fe400078e021c */
[----:B------:R-:W-:Y:S02]  /*2020*/  IMAD.U32 R13, RZ, RZ, UR16 ;  /* 0x00000010ff0d7e24 */ /* 0x000fe4000f8e00ff */
[----:B------:R-:W-:Y:S02]  /*2030*/  IMAD R14, R9, 0x4, R44 ;  /* 0x00000004090e7824 */ /* 0x000fe400078e022c */
[----:B------:R-:W-:-:S04]  /*2040*/  IMAD.HI.U32 R2, R125, R68, RZ ;  /* 0x000000447d027227 */ /* 0x000fc800078e00ff */
[----:B------:R-:W-:Y:S02]  /*2050*/  IMAD R30, R11, 0x2, R14 ;  /* 0x000000020b1e7824 */ /* 0x000fe400078e020e */
[----:B------:R-:W-:Y:S02]  /*2060*/  IMAD.MOV R5, RZ, RZ, -R2 ;  /* 0x000000ffff057224 */ /* 0x000fe400078e0a02 */
[----:B------:R-:W-:Y:S02]  /*2070*/  IMAD R46, R13, 0x2, R30 ;  /* 0x000000020d2e7824 */ /* 0x000fe400078e021e */
[----:B------:R-:W-:Y:S01]  /*2080*/  @!P1 IMAD.IADD R3, R3, 0x1, -R0 ;  /* 0x0000000103039824 */ /* 0x000fe200078e0a00 */
[----:B------:R-:W-:Y:S01]  /*2090*/  ISETP.NE.AND P1, PT, R74, RZ, PT ;  /* 0x000000ff4a00720c */ /* 0x000fe20003f25270 */
[----:B------:R-:W-:-:S03]  /*20a0*/  IMAD.HI.U32 R2, R125, R66, RZ ;  /* 0x000000427d027227 */ /* 0x000fc600078e00ff */
[----:B------:R-:W-:Y:S01]  /*20b0*/  ISETP.GT.U32.AND P2, PT, R0, R3, PT ;  /* 0x000000030000720c */ /* 0x000fe20003f44070 */
[----:B------:R-:W-:Y:S02]  /*20c0*/  IMAD R58, R9, 0x2, R46 ;  /* 0x00000002093a7824 */ /* 0x000fe400078e022e */
[C---:B------:R-:W-:Y:S02]  /*20d0*/  IMAD R68, R124.reuse, R5, R68 ;  /* 0x000000057c447224 */ /* 0x040fe400078e0244 */
[----:B------:R-:W-:Y:S02]  /*20e0*/  IMAD.MOV R5, RZ, RZ, -R2 ;  /* 0x000000ffff057224 */ /* 0x000fe400078e0a02 */
[----:B------:R-:W-:Y:S02]  /*20f0*/  IMAD R16, R11, 0x2, R58 ;  /* 0x000000020b107824 */ /* 0x000fe400078e023a */
[----:B------:R-:W-:Y:S02]  /*2100*/  IMAD R66, R124, R5, R66 ;  /* 0x000000057c427224 */ /* 0x000fe400078e0242 */
[----:B------:R-:W-:-:S02]  /*2110*/  IMAD.U32 R5, RZ, RZ, UR16 ;  /* 0x00000010ff057e24 */ /* 0x000fc4000f8e00ff */
[----:B------:R-:W-:Y:S02]  /*2120*/  IMAD R32, R9, 0x2, R16 ;  /* 0x0000000209207824 */ /* 0x000fe400078e0210 */
[----:B------:R-:W-:-:S04]  /*2130*/  IMAD.HI.U32 R4, R125, R73, RZ ;  /* 0x000000497d047227 */ /* 0x000fc800078e00ff */
[----:B------:R-:W-:Y:S02]  /*2140*/  IMAD R48, R5, 0x2, R32 ;  /* 0x0000000205307824 */ /* 0x000fe400078e0220 */
[----:B------:R-:W-:Y:S02]  /*2150*/  @!P2 IMAD.IADD R3, R3, 0x1, -R0 ;  /* 0x000000010303a824 */ /* 0x000fe400078e0a00 */
[----:B------:R-:W-:Y:S02]  /*2160*/  IMAD R18, R9, 0x4, R48 ;  /* 0x0000000409127824 */ /* 0x000fe400078e0230 */
[----:B------:R-:W-:Y:S02]  /*2170*/  IMAD.MOV R4, RZ, RZ, -R4 ;  /* 0x000000ffff047224 */ /* 0x000fe400078e0a04 */
[----:B------:R-:W-:Y:S01]  /*2180*/  @!P3 IMAD.MOV R3, RZ, RZ, -R3 ;  /* 0x000000ffff03b224 */ /* 0x000fe200078e0a03 */
[----:B------:R-:W-:Y:S01]  /*2190*/  @!P1 LOP3.LUT R3, RZ, R74, RZ, 0x33, !PT ;  /* 0x0000004aff039212 */ /* 0x000fe200078e33ff */
[----:B------:R-:W-:Y:S01]  /*21a0*/  IMAD R34, R5, 0x2, R18 ;  /* 0x0000000205227824 */ /* 0x000fe200078e0212 */
[----:B------:R-:W-:Y:S01]  /*21b0*/  ISETP.NE.U32.AND P3, PT, R238, RZ, PT ;  /* 0x000000ffee00720c */ /* 0x000fe20003f65070 */
[----:B------:R-:W-:Y:S01]  /*21c0*/  IMAD R73, R124, R4, R73 ;  /* 0x000000047c497224 */ /* 0x000fe200078e0249 */
[----:B------:R-:W-:Y:S01]  /*21d0*/  PRMT R74, RZ, 0x7610, R74 ;  /* 0x00007610ff4a7816 */ /* 0x000fe2000000004a */
[----:B------:R-:W-:-:S04]  /*21e0*/  IMAD.HI.U32 R4, R125, R69, RZ ;  /* 0x000000457d047227 */ /* 0x000fc800078e00ff */
[----:B------:R-:W-:Y:S02]  /*21f0*/  IMAD R50, R9, 0x2, R34 ;  /* 0x0000000209327824 */ /* 0x000fe400078e0222 */
[----:B------:R-:W-:Y:S01]  /*2200*/  IMAD R0, R3, UR4, RZ ;  /* 0x0000000403007c24 */ /* 0x000fe2000f8e02ff */
[----:B------:R-:W-:Y:S01]  /*2210*/  USHF.L.U32 UR4, UR8, 0x15, URZ ;  /* 0x0000001508047899 */ /* 0x000fe200080006ff */
[----:B------:R-:W-:Y:S02]  /*2220*/  IMAD.MOV R4, RZ, RZ, -R4 ;  /* 0x000000ffff047224 */ /* 0x000fe400078e0a04 */
[----:B------:R-:W-:Y:S01]  /*2230*/  IMAD R60, R5, 0x2, R50 ;  /* 0x00000002053c7824 */ /* 0x000fe200078e0232 */
[C---:B------:R-:W-:Y:S01]  /*2240*/  IADD3 R59, P1, PT, R0.reuse, UR20, RZ ;  /* 0x00000014003b7c10 */ /* 0x040fe2000ff3e0ff */
[----:B------:R-:W-:Y:S01]  /*2250*/  IMAD.HI.U32 R6, R125, R71, RZ ;  /* 0x000000477d067227 */ /* 0x000fe200078e00ff */
[----:B------:R-:W-:Y:S02]  /*2260*/  ULOP3.LUT UR4, UR4, 0x600000, URZ, 0xc0, !UPT ;  /* 0x0060000004047892 */ /* 0x000fe4000f8ec0ff */
[----:B------:R-:W-:Y:S01]  /*2270*/  LEA.HI.X.SX32 R81, R0, UR21, 0x1, P1 ;  /* 0x0000001500517c11 */ /* 0x000fe200088f0eff */
[----:B------:R-:W-:Y:S01]  /*2280*/  IMAD R69, R124, R4, R69 ;  /* 0x000000047c457224 */ /* 0x000fe200078e0245 */
[----:B------:R-:W-:Y:S01]  /*2290*/  IADD3 R0, P1, PT, R7, R59, RZ ;  /* 0x0000003b07007210 */ /* 0x000fe20007f3e0ff */
[----:B------:R-:W-:Y:S01]  /*22a0*/  IMAD.HI.U32 R4, R125, R67, RZ ;  /* 0x000000437d047227 */ /* 0x000fe200078e00ff */
[----:B------:R-:W-:-:S02]  /*22b0*/  IADD3 R2, P4, PT, R8, R59, RZ ;  /* 0x0000003b08027210 */ /* 0x000fc40007f9e0ff */
[----:B------:R-:W-:Y:S01]  /*22c0*/  IADD3 R3, P2, PT, R10, R59, RZ ;  /* 0x0000003b0a037210 */ /* 0x000fe20007f5e0ff */
[----:B------:R-:W-:Y:S01]  /*22d0*/  IMAD R20, R9, 0x2, R60 ;  /* 0x0000000209147824 */ /* 0x000fe200078e023c */
[----:B------:R-:W-:Y:S01]  /*22e0*/  LEA.HI.X.SX32 R8, R8, R81, 0x1, P4 ;  /* 0x0000005108087211 */ /* 0x000fe200020f0eff */
[----:B------:R-:W-:Y:S01]  /*22f0*/  IMAD.MOV R6, RZ, RZ, -R6 ;  /* 0x000000ffff067224 */ /* 0x000fe200078e0a06 */
[----:B------:R-:W-:Y:S01]  /*2300*/  IADD3 R9, P4, PT, R18, R59, RZ ;  /* 0x0000003b12097210 */ /* 0x000fe20007f9e0ff */
[----:B------:R-:W-:Y:S01]  /*2310*/  IMAD.MOV R4, RZ, RZ, -R4 ;  /* 0x000000ffff047224 */ /* 0x000fe200078e0a04 */
[----:B------:R-:W-:Y:S01]  /*2320*/  LEA.HI.X.SX32 R10, R10, R81, 0x1, P2 ;  /* 0x000000510a0a7211 */ /* 0x000fe200010f0eff */
[----:B------:R-:W-:Y:S01]  /*2330*/  IMAD R36, R11, 0x2, R20 ;  /* 0x000000020b247824 */ /* 0x000fe200078e0214 */
[----:B------:R-:W-:Y:S01]  /*2340*/  IADD3 R11, P2, PT, R20, R59, RZ ;  /* 0x0000003b140b7210 */ /* 0x000fe20007f5e0ff */
[C---:B------:R-:W-:Y:S01]  /*2350*/  IMAD R71, R124.reuse, R6, R71 ;  /* 0x000000067c477224 */ /* 0x040fe200078e0247 */
[----:B------:R-:W-:Y:S01]  /*2360*/  LEA.HI.X.SX32 R6, R7, R81, 0x1, P1 ;  /* 0x0000005107067211 */ /* 0x000fe200008f0eff */
[----:B------:R-:W-:Y:S01]  /*2370*/  IMAD R67, R124, R4, R67 ;  /* 0x000000047c437224 */ /* 0x000fe200078e0243 */
[-C--:B------:R-:W-:Y:S01]  /*2380*/  IADD3 R4, P6, PT, R12, R59.reuse, RZ ;  /* 0x0000003b0c047210 */ /* 0x080fe20007fde0ff */
[----:B------:R-:W-:Y:S01]  /*2390*/  IMAD R52, R5, 0x2, R36 ;  /* 0x0000000205347824 */ /* 0x000fe200078e0224 */
[----:B------:R-:W-:-:S02]  /*23a0*/  IADD3 R5, P5, PT, R14, R59, RZ ;  /* 0x0000003b0e057210 */ /* 0x000fc40007fbe0ff */
[----:B------:R-:W-:Y:S02]  /*23b0*/  IADD3 R7, P1, PT, R16, R59, RZ ;  /* 0x0000003b10077210 */ /* 0x000fe40007f3e0ff */
[-C--:B------:R-:W-:Y:S02]  /*23c0*/  LEA.HI.X.SX32 R12, R12, R81.reuse, 0x1, P6 ;  /* 0x000000510c0c7211 */ /* 0x080fe400030f0eff */
[-C--:B------:R-:W-:Y:S02]  /*23d0*/  LEA.HI.X.SX32 R14, R14, R81.reuse, 0x1, P5 ;  /* 0x000000510e0e7211 */ /* 0x080fe400028f0eff */
[----:B------:R-:W-:Y:S02]  /*23e0*/  LEA.HI.X.SX32 R16, R16, R81, 0x1, P1 ;  /* 0x0000005110107211 */ /* 0x000fe400008f0eff */
[-C--:B------:R-:W-:Y:S02]  /*23f0*/  IADD3 R13, P6, PT, R22, R59.reuse, RZ ;  /* 0x0000003b160d7210 */ /* 0x080fe40007fde0ff */
[----:B0-----:R-:W-:-:S02]  /*2400*/  IADD3 R15, P5, PT, R24, R59, RZ ;  /* 0x0000003b180f7210 */ /* 0x001fc40007fbe0ff */
[----:B------:R-:W-:Y:S02]  /*2410*/  IADD3 R17, P1, PT, R26, R59, RZ ;  /* 0x0000003b1a117210 */ /* 0x000fe40007f3e0ff */
[----:B------:R-:W-:Y:S02]  /*2420*/  LEA.HI.X.SX32 R18, R18, R81, 0x1, P4 ;  /* 0x0000005112127211 */ /* 0x000fe400020f0eff */
[----:B------:R-:W-:Y:S02]  /*2430*/  IADD3 R19, P4, PT, R28, R59, RZ ;  /* 0x0000003b1c137210 */ /* 0x000fe40007f9e0ff */
[-C--:B------:R-:W-:Y:S02]  /*2440*/  LEA.HI.X.SX32 R20, R20, R81.reuse, 0x1, P2 ;  /* 0x0000005114147211 */ /* 0x080fe400010f0eff */
[-C--:B------:R-:W-:Y:S02]  /*2450*/  LEA.HI.X.SX32 R22, R22, R81.reuse, 0x1, P6 ;  /* 0x0000005116167211 */ /* 0x080fe400030f0eff */
[----:B------:R-:W-:-:S02]  /*2460*/  LEA.HI.X.SX32 R24, R24, R81, 0x1, P5 ;  /* 0x0000005118187211 */ /* 0x000fc400028f0eff */
[----:B------:R-:W-:Y:S02]  /*2470*/  LEA.HI.X.SX32 R26, R26, R81, 0x1, P1 ;  /* 0x000000511a1a7211 */ /* 0x000fe400008f0eff */
[-C--:B------:R-:W-:Y:S02]  /*2480*/  IADD3 R21, P2, PT, R30, R59.reuse, RZ ;  /* 0x0000003b1e157210 */ /* 0x080fe40007f5e0ff */
[-C--:B------:R-:W-:Y:S02]  /*2490*/  IADD3 R23, P6, PT, R32, R59.reuse, RZ ;  /* 0x0000003b20177210 */ /* 0x080fe40007fde0ff */
[-C--:B------:R-:W-:Y:S02]  /*24a0*/  IADD3 R25, P5, PT, R34, R59.reuse, RZ ;  /* 0x0000003b22197210 */ /* 0x080fe40007fbe0ff */
[----:B------:R-:W-:Y:S02]  /*24b0*/  IADD3 R27, P1, PT, R36, R59, RZ ;  /* 0x0000003b241b7210 */ /* 0x000fe40007f3e0ff */
[----:B------:R-:W-:-:S02]  /*24c0*/  LEA.HI.X.SX32 R28, R28, R81, 0x1, P4 ;  /* 0x000000511c1c7211 */ /* 0x000fc400020f0eff */
[----:B------:R-:W-:Y:S02]  /*24d0*/  IADD3 R29, P4, PT, R38, R59, RZ ;  /* 0x0000003b261d7210 */ /* 0x000fe40007f9e0ff */
[-C--:B------:R-:W-:Y:S02]  /*24e0*/  LEA.HI.X.SX32 R30, R30, R81.reuse, 0x1, P2 ;  /* 0x000000511e1e7211 */ /* 0x080fe400010f0eff */
[-C--:B------:R-:W-:Y:S02]  /*24f0*/  LEA.HI.X.SX32 R32, R32, R81.reuse, 0x1, P6 ;  /* 0x0000005120207211 */ /* 0x080fe400030f0eff */
[-C--:B------:R-:W-:Y:S02]  /*2500*/  LEA.HI.X.SX32 R34, R34, R81.reuse, 0x1, P5 ;  /* 0x0000005122227211 */ /* 0x080fe400028f0eff */
[----:B------:R-:W-:Y:S02]  /*2510*/  LEA.HI.X.SX32 R36, R36, R81, 0x1, P1 ;  /* 0x0000005124247211 */ /* 0x000fe400008f0eff */
[----:B------:R-:W-:-:S02]  /*2520*/  IADD3 R31, P2, PT, R40, R59, RZ ;  /* 0x0000003b281f7210 */ /* 0x000fc40007f5e0ff */
[-C--:B------:R-:W-:Y:S02]  /*2530*/  IADD3 R33, P6, PT, R42, R59.reuse, RZ ;  /* 0x0000003b2a217210 */ /* 0x080fe40007fde0ff */
[-C--:B------:R-:W-:Y:S02]  /*2540*/  IADD3 R35, P5, PT, R44, R59.reuse, RZ ;  /* 0x0000003b2c237210 */ /* 0x080fe40007fbe0ff */
[----:B------:R-:W-:Y:S02]  /*2550*/  IADD3 R37, P1, PT, R46, R59, RZ ;  /* 0x0000003b2e257210 */ /* 0x000fe40007f3e0ff */
[----:B------:R-:W-:Y:S02]  /*2560*/  LEA.HI.X.SX32 R38, R38, R81, 0x1, P4 ;  /* 0x0000005126267211 */ /* 0x000fe400020f0eff */
[----:B------:R-:W-:Y:S02]  /*2570*/  IADD3 R39, P4, PT, R48, R59, RZ ;  /* 0x0000003b30277210 */ /* 0x000fe40007f9e0ff */
[----:B------:R-:W-:-:S02]  /*2580*/  LEA.HI.X.SX32 R40, R40, R81, 0x1, P2 ;  /* 0x0000005128287211 */ /* 0x000fc400010f0eff */
[-C--:B------:R-:W-:Y:S02]  /*2590*/  LEA.HI.X.SX32 R42, R42, R81.reuse, 0x1, P6 ;  /* 0x000000512a2a7211 */ /* 0x080fe400030f0eff */
[-C--:B------:R-:W-:Y:S02]  /*25a0*/  LEA.HI.X.SX32 R44, R44, R81.reuse, 0x1, P5 ;  /* 0x000000512c2c7211 */ /* 0x080fe400028f0eff */
[----:B------:R-:W-:Y:S02]  /*25b0*/  LEA.HI.X.SX32 R46, R46, R81, 0x1, P1 ;  /* 0x000000512e2e7211 */ /* 0x000fe400008f0eff */
[-C--:B------:R-:W-:Y:S02]  /*25c0*/  IADD3 R41, P2, PT, R50, R59.reuse, RZ ;  /* 0x0000003b32297210 */ /* 0x080fe40007f5e0ff */
[-C--:B------:R-:W-:Y:S02]  /*25d0*/  IADD3 R43, P6, PT, R52, R59.reuse, RZ ;  /* 0x0000003b342b7210 */ /* 0x080fe40007fde0ff */
[----:B------:R-:W-:-:S02]  /*25e0*/  IADD3 R45, P5, PT, R54, R59, RZ ;  /* 0x0000003b362d7210 */ /* 0x000fc40007fbe0ff */
        /* <DEDUP_REMOVED lines=16> */
[-C--:B------:R-:W-:Y:S02]  /*26f0*/  LEA.HI.X.SX32 R63, R63, R81.reuse, 0x1, P1 ;  /* 0x000000513f3f7211 */ /* 0x080fe400008f0eff */
[----:B------:R-:W-:Y:S01]  /*2700*/  LEA.HI.X.SX32 R64, R64, R81, 0x1, P4 ;  /* 0x0000005140407211 */ /* 0x000fe200020f0eff */
[----:B-1----:R-:W-:Y:S06]  /*2710*/  BRA.U UP0, `(.L_x_5) ;  /* 0x0000000100187547 */ /* 0x002fec000b800000 */
[----:B------:R-:W-:Y:S01]  /*2720*/  ELECT P1, URZ, PT ;  /* 0x0000000000ff782f */ /* 0x000fe20003820000 */
[----:B------:R-:W-:Y:S01]  /*2730*/  IMAD.MOV.U32 R80, RZ, RZ, 0x1 ;  /* 0x00000001ff507424 */ /* 0x000fe200078e00ff */
[----:B------:R-:W-:Y:S01]  /*2740*/  UMOV UR6, 0x40 ;  /* 0x0000004000067882 */ /* 0x000fe20000000000 */
[----:B------:R-:W-:Y:S01]  /*2750*/  UVIRTCOUNT.DEALLOC.SMPOOL 0x80 ;  /* 0x000000800000784c */ /* 0x000fe20000000000 */
[----:B------:R-:W-:-:S09]  /*2760*/  ULEA UR6, UR5, UR6, 0x18 ;  /* 0x0000000605067291 */ /* 0x000fd2000f8ec0ff */
[----:B------:R0:W-:Y:S03]  /*2770*/  @P1 STS.U8 [UR6], R80 ;  /* 0x00000050ff001988 */ /* 0x0001e60008000006 */
.L_x_5:
[----:B------:R-:W-:Y:S01]  /*2780*/  UIADD3 UR14, UPT, UPT, UR12, UR4, URZ ;  /* 0x000000040c0e7290 */ /* 0x000fe2000fffe0ff */
[C---:B------:R-:W-:Y:S01]  /*2790*/  LOP3.LUT R162, R242.reuse, 0x8, RZ, 0xfc, !PT ;  /* 0x00000008f2a27812 */ /* 0x040fe200078efcff */
[----:B------:R-:W-:Y:S01]  /*27a0*/  VOTEU.ALL UP2, P3 ;  /* 0x0000000000ff7886 */ /* 0x000fe20001840000 */
[----:B------:R-:W-:Y:S01]  /*27b0*/  VOTEU.ALL UP3, P3 ;  /* 0x0000000000ff7886 */ /* 0x000fe20001860000 */
[----:B------:R-:W-:Y:S02]  /*27c0*/  PLOP3.LUT P1, PT, PT, PT, UP1, 0x80, 0x8 ;  /* 0x000000000008781c */ /* 0x000fe40003f2f018 */
[----:B------:R-:W-:Y:S01]  /*27d0*/  LOP3.LUT R81, R242, 0x10, RZ, 0xfc, !PT ;  /* 0x00000010f2517812 */ /* 0x000fe200078efcff */
[----:B------:R-:W-:-:S04]  /*27e0*/  @!UP2 UIADD3 UR4, UPT, UPT, -UR7, 0x100000, URZ ;  /* 0x001000000704a890 */ /* 0x000fc8000fffe1ff */
[----:B------:R-:W-:Y:S02]  /*27f0*/  @!UP2 USHF.L.U32 UR5, UR4, 0xb, URZ ;  /* 0x0000000b0405a899 */ /* 0x000fe400080006ff */
[----:B------:R-:W-:Y:S01]  /*2800*/  @!UP2 USHF.L.U32 UR4, UR4, 0x1, URZ ;  /* 0x000000010404a899 */ /* 0x000fe200080006ff */
[----:B------:R-:W-:Y:S01]  /*2810*/  STTM.16dp32bit_t0_t15.x64 tmem[UR14], RZ ;  /* 0x000000ff000079ed */ /* 0x000fe20008b0000e */
[----:B------:R-:W-:Y:S01]  /*2820*/  STTM.16dp32bit_t16_t31.x64 tmem[UR14+0x40], RZ ;  /* 0x000040ff000079ed */ /* 0x000fe20008b2000e */
[----:B------:R-:W1:Y:S02]  /*2830*/  FENCE.VIEW.ASYNC.T ;  /* 0x00000000000073c6 */ /* 0x000e640000000200 */
[----:B-1----:R-:W-:Y:S01]  /*2840*/  BAR.SYNC.DEFER_BLOCKING 0x0 ;  /* 0x0000000000007b1d */ /* 0x002fe20000010000 */
[----:B------:R-:W-:Y:S02]  /*2850*/  ISETP.LT.AND P1, PT, R162, UR30, P1 ;  /* 0x0000001ea2007c0c */ /* 0x000fe40008f21270 */
[----:B0-----:R-:W-:-:S02]  /*2860*/  LOP3.LUT R80, R242, 0x18, RZ, 0xfc, !PT ;  /* 0x00000018f2507812 */ /* 0x001fc400078efcff */
[----:B------:R-:W-:Y:S02]  /*2870*/  PLOP3.LUT P2, PT, PT, PT, UP1, 0x80, 0x8 ;  /* 0x000000000008781c */ /* 0x000fe40003f4f018 */
[----:B------:R-:W-:Y:S02]  /*2880*/  PLOP3.LUT P4, PT, PT, PT, UP1, 0x80, 0x8 ;  /* 0x000000000008781c */ /* 0x000fe40003f8f018 */
[----:B------:R-:W-:Y:S01]  /*2890*/  ISETP.LT.AND P2, PT, R81, UR30, P2 ;  /* 0x0000001e51007c0c */ /* 0x000fe20009741270 */
[----:B------:R-:W-:Y:S01]  /*28a0*/  @P0 IMAD.MOV.U32 R81, RZ, RZ, R6 ;  /* 0x000000ffff510224 */ /* 0x000fe200078e0006 */
[----:B------:R-:W-:Y:S01]  /*28b0*/  ISETP.LT.AND P4, PT, R80, UR30, P4 ;  /* 0x0000001e50007c0c */ /* 0x000fe2000a781270 */
[----:B------:R-:W-:Y:S01]  /*28c0*/  @P0 IMAD.MOV.U32 R80, RZ, RZ, R0 ;  /* 0x000000ffff500224 */ /* 0x000fe200078e0000 */
[----:B------:R-:W0:Y:S02]  /*28d0*/  FENCE.VIEW.ASYNC.S ;  /* 0x00000000000073c6 */ /* 0x000e240000000000 */
[----:B0-----:R0:W1:Y:S02]  /*28e0*/  @!UP3 SYNCS.EXCH.64 URZ, [UR10], UR4 ;  /* 0x000000040affb5b2 */ /* 0x0010640008000100 */
[----:B-1----:R-:W-:Y:S01]  /*28f0*/  BAR.SYNC.DEFER_BLOCKING 0x0 ;  /* 0x0000000000007b1d */ /* 0x002fe20000010000 */
[----:B------:R-:W-:-:S02]  /*2900*/  PRMT R126, RZ, 0x7610, R126 ;  /* 0x00007610ff7e7816 */ /* 0x000fc4000000007e */
[----:B------:R-:W-:Y:S02]  /*2910*/  PRMT R127, RZ, 0x7610, R127 ;  /* 0x00007610ff7f7816 */ /* 0x000fe4000000007f */
[----:B------:R-:W-:Y:S02]  /*2920*/  LOP3.LUT R252, R242, 0x20, RZ, 0xfc, !PT ;  /* 0x00000020f2fc7812 */ /* 0x000fe400078efcff */
[----:B------:R-:W-:Y:S01]  /*2930*/  PRMT R128, RZ, 0x7610, R128 ;  /* 0x00007610ff807816 */ /* 0x000fe20000000080 */
[----:B------:R1:W2:Y:S01]  /*2940*/  @P0 LDG.E.U8 R74, desc[UR26][R80.64] ;  /* 0x0000001a504a0981 */ /* 0x0002a2000c1e1100 */
[----:B------:R-:W-:-:S04]  /*2950*/  PLOP3.LUT P0, PT, PT, PT, UP1, 0x80, 0x8 ;  /* 0x000000000008781c */ /* 0x000fc80003f0f018 */
[----:B------:R-:W-:Y:S01]  /*2960*/  ISETP.LT.AND P0, PT, R252, UR30, P0 ;  /* 0x0000001efc007c0c */ /* 0x000fe20008701270 */
[----:B-1----:R-:W-:Y:S02]  /*2970*/  @P1 IMAD.MOV.U32 R80, RZ, RZ, R2 ;  /* 0x000000ffff501224 */ /* 0x002fe400078e0002 */
[----:B------:R-:W-:-:S05]  /*2980*/  @P1 IMAD.MOV.U32 R81, RZ, RZ, R8 ;  /* 0x000000ffff511224 */ /* 0x000fca00078e0008 */
[----:B------:R1:W3:Y:S02]  /*2990*/  @P1 LDG.E.U8 R126, desc[UR26][R80.64] ;  /* 0x0000001a507e1981 */ /* 0x0002e4000c1e1100 */
[----:B-1----:R-:W-:Y:S02]  /*29a0*/  @P2 IMAD.MOV.U32 R80, RZ, RZ, R3 ;  /* 0x000000ffff502224 */ /* 0x002fe400078e0003 */
[----:B------:R-:W-:-:S05]  /*29b0*/  @P2 IMAD.MOV.U32 R81, RZ, RZ, R10 ;  /* 0x000000ffff512224 */ /* 0x000fca00078e000a */
[----:B------:R1:W4:Y:S01]  /*29c0*/  @P2 LDG.E.U8 R127, desc[UR26][R80.64] ;  /* 0x0000001a507f2981 */ /* 0x000322000c1e1100 */
[----:B------:R-:W-:Y:S01]  /*29d0*/  LOP3.LUT R248, R242, 0x28, RZ, 0xfc, !PT ;  /* 0x00000028f2f87812 */ /* 0x000fe200078efcff */
[----:B-1----:R-:W-:Y:S02]  /*29e0*/  @P4 IMAD.MOV.U32 R80, RZ, RZ, R4 ;  /* 0x000000ffff504224 */ /* 0x002fe400078e0004 */
[----:B------:R-:W-:-:S05]  /*29f0*/  @P4 IMAD.MOV.U32 R81, RZ, RZ, R12 ;  /* 0x000000ffff514224 */ /* 0x000fca00078e000c */
[----:B------:R1:W5:Y:S01]  /*2a00*/  @P4 LDG.E.U8 R128, desc[UR26][R80.64] ;  /* 0x0000001a50804981 */ /* 0x000362000c1e1100 */
[----:B------:R-:W-:Y:S02]  /*2a10*/  PLOP3.LUT P4, PT, PT, PT, UP1, 0x80, 0x8 ;  /* 0x000000000008781c */ /* 0x000fe40003f8f018 */
[----:B------:R-:W-:Y:S02]  /*2a20*/  PRMT R130, RZ, 0x7610, R130 ;  /* 0x00007610ff827816 */ /* 0x000fe40000000082 */
[----:B------:R-:W-:Y:S02]  /*2a30*/  ISETP.LT.AND P4, PT, R248, UR30, P4 ;  /* 0x0000001ef8007c0c */ /* 0x000fe4000a781270 */
[----:B------:R-:W-:Y:S02]  /*2a40*/  LOP3.LUT R245, R242, 0x30, RZ, 0xfc, !PT ;  /* 0x00000030f2f57812 */ /* 0x000fe400078efcff */
[----:B------:R-:W-:Y:S01]  /*2a50*/  PLOP3.LUT P2, PT, PT, PT, UP1, 0x80, 0x8 ;  /* 0x000000000008781c */ /* 0x000fe20003f4f018 */
[----:B-1----:R-:W-:-:S02]  /*2a60*/  @P0 IMAD.MOV.U32 R80, RZ, RZ, R5 ;  /* 0x000000ffff500224 */ /* 0x002fc400078e0005 */
[----:B------:R-:W-:Y:S01]  /*2a70*/  @P0 IMAD.MOV.U32 R81, RZ, RZ, R14 ;  /* 0x000000ffff510224 */ /* 0x000fe200078e000e */
[----:B------:R-:W-:Y:S02]  /*2a80*/  ISETP.LT.AND P2, PT, R245, UR30, P2 ;  /* 0x0000001ef5007c0c */ /* 0x000fe40009741270 */
[----:B------:R-:W-:Y:S02]  /*2a90*/  LOP3.LUT R241, R242, 0x38, RZ, 0xfc, !PT ;  /* 0x00000038f2f17812 */ /* 0x000fe400078efcff */
[----:B------:R1:W2:Y:S01]  /*2aa0*/  @P0 LDG.E.U8 R130, desc[UR26][R80.64] ;  /* 0x0000001a50820981 */ /* 0x0002a2000c1e1100 */
[----:B------:R-:W-:Y:S02]  /*2ab0*/  PLOP3.LUT P0, PT, PT, PT, UP1, 0x80, 0x8 ;  /* 0x000000000008781c */ /* 0x000fe40003f0f018 */
[----:B------:R-:W-:Y:S02]  /*2ac0*/  PRMT R132, RZ, 0x7610, R132 ;  /* 0x00007610ff847816 */ /* 0x000fe40000000084 */
[----:B------:R-:W-:-:S02]  /*2ad0*/  ISETP.LT.AND P0, PT, R241, UR30, P0 ;  /* 0x0000001ef1007c0c */ /* 0x000fc40008701270 */
[----:B------:R-:W-:Y:S02]  /*2ae0*/  LOP3.LUT R164, R242, 0x2, RZ, 0xfc, !PT ;  /* 0x00000002f2a47812 */ /* 0x000fe400078efcff */
[----:B------:R-:W-:Y:S01]  /*2af0*/  PLOP3.LUT P1, PT, PT, PT, UP1, 0x80, 0x8 ;  /* 0x000000000008781c */ /* 0x000fe20003f2f018 */
[----:B-1----:R-:W-:Y:S01]  /*2b00*/  @P4 IMAD.MOV.U32 R80, RZ, RZ, R7 ;  /* 0x000000ffff504224 */ /* 0x002fe200078e0007 */
[----:B------:R-:W-:Y:S01]  /*2b10*/  PRMT R131, RZ, 0x7610, R131 ;  /* 0x00007610ff837816 */ /* 0x000fe20000000083 */
[----:B------:R-:W-:Y:S01]  /*2b20*/  @P4 IMAD.MOV.U32 R81, RZ, RZ, R16 ;  /* 0x000000ffff514224 */ /* 0x000fe200078e0010 */
[----:B------:R-:W-:Y:S02]  /*2b30*/  ISETP.LT.AND P1, PT, R164, UR30, P1 ;  /* 0x0000001ea4007c0c */ /* 0x000fe40008f21270 */
[----:B------:R-:W-:Y:S02]  /*2b40*/  LOP3.LUT R162, R242, 0xa, RZ, 0xfc, !PT ;  /* 0x0000000af2a27812 */ /* 0x000fe400078efcff */
[----:B------:R1:W2:Y:S01]  /*2b50*/  @P4 LDG.E.U8 R132, desc[UR26][R80.64] ;  /* 0x0000001a50844981 */ /* 0x0002a2000c1e1100 */
[----:B------:R-:W-:-:S02]  /*2b60*/  PLOP3.LUT P5, PT, PT, PT, UP1, 0x80, 0x8 ;  /* 0x000000000008781c */ /* 0x000fc40003faf018 */
[----:B------:R-:W-:Y:S02]  /*2b70*/  PRMT R134, RZ, 0x7610, R134 ;  /* 0x00007610ff867816 */ /* 0x000fe40000000086 */
[----:B------:R-:W-:Y:S01]  /*2b80*/  ISETP.LT.AND P5, PT, R162, UR30, P5 ;  /* 0x0000001ea2007c0c */ /* 0x000fe2000afa1270 */
[----:B-1----:R-:W-:Y:S02]  /*2b90*/  @P2 IMAD.MOV.U32 R80, RZ, RZ, R9 ;  /* 0x000000ffff502224 */ /* 0x002fe400078e0009 */
[----:B------:R-:W-:Y:S01]  /*2ba0*/  @P2 IMAD.MOV.U32 R81, RZ, RZ, R18 ;  /* 0x000000ffff512224 */ /* 0x000fe200078e0012 */
[----:B------:R-:W-:-:S04]  /*2bb0*/  LOP3.LUT R162, R242, 0x12, RZ, 0xfc, !PT ;  /* 0x00000012f2a27812 */ /* 0x000fc800078efcff */
[----:B------:R1:W2:Y:S01]  /*2bc0*/  @P2 LDG.E.U8 R131, desc[UR26][R80.64] ;  /* 0x0000001a50832981 */ /* 0x0002a2000c1e1100 */
[----:B------:R-:W-:Y:S02]  /*2bd0*/  PLOP3.LUT P2, PT, PT, PT, UP1, 0x80, 0x8 ;  /* 0x000000000008781c */ /* 0x000fe40003f4f018 */
[----:B------:R-:W-:Y:S02]  /*2be0*/  PRMT R133, RZ, 0x7610, R133 ;  /* 0x00007610ff857816 */ /* 0x000fe40000000085 */
[----:B------:R-:W-:Y:S01]  /*2bf0*/  ISETP.LT.AND P2, PT, R162, UR30, P2 ;  /* 0x0000001ea2007c0c */ /* 0x000fe20009741270 */
[----:B-1----:R-:W-:Y:S02]  /*2c00*/  @P0 IMAD.MOV.U32 R80, RZ, RZ, R11 ;  /* 0x000000ffff500224 */ /* 0x002fe400078e000b */
[----:B------:R-:W-:-:S05]  /*2c10*/  @P0 IMAD.MOV.U32 R81, RZ, RZ, R20 ;  /* 0x000000ffff510224 */ /* 0x000fca00078e0014 */
[----:B------:R1:W2:Y:S01]  /*2c20*/  @P0 LDG.E.U8 R134, desc[UR26][R80.64] ;  /* 0x0000001a50860981 */ /* 0x0002a2000c1e1100 */
[----:B------:R-:W-:Y:S01]  /*2c30*/  PRMT R135, RZ, 0x7610, R135 ;  /* 0x00007610ff877816 */ /* 0x000fe20000000087 */
[----:B-1----:R-:W-:Y:S02]  /*2c40*/  @P1 IMAD.MOV.U32 R80, RZ, RZ, R13 ;  /* 0x000000ffff501224 */ /* 0x002fe400078e000d */
[----:B------:R-:W-:Y:S01]  /*2c50*/  @P1 IMAD.MOV.U32 R81, RZ, RZ, R22 ;  /* 0x000000ffff511224 */ /* 0x000fe200078e0016 */
[----:B------:R-:W-:-:S04]  /*2c60*/  LOP3.LUT R162, R242, 0x1a, RZ, 0xfc, !PT ;  /* 0x0000001af2a27812 */ /* 0x000fc800078efcff */
[----:B------:R1:W2:Y:S01]  /*2c70*/  @P1 LDG.E.U8 R133, desc[UR26][R80.64] ;  /* 0x0000001a50851981 */ /* 0x0002a2000c1e1100 */
[----:B------:R-:W-:Y:S02]  /*2c80*/  PLOP3.LUT P4, PT, PT, PT, UP1, 0x80, 0x8 ;  /* 0x000000000008781c */ /* 0x000fe40003f8f018 */
[----:B------:R-:W-:Y:S01]  /*2c90*/  PRMT R136, RZ, 0x7610, R136 ;  /* 0x00007610ff887816 */ /* 0x000fe20000000088 */
[----:B-1----:R-:W-:Y:S02]  /*2ca0*/  @P5 IMAD.MOV.U32 R80, RZ, RZ, R15 ;  /* 0x000000ffff505224 */ /* 0x002fe400078e000f */
[----:B------:R-:W-:Y:S01]  /*2cb0*/  @P5 IMAD.MOV.U32 R81, RZ, RZ, R24 ;  /* 0x000000ffff515224 */ /* 0x000fe200078e0018 */
[----:B------:R-:W-:-:S04]  /*2cc0*/  ISETP.LT.AND P4, PT, R162, UR30, P4 ;  /* 0x0000001ea2007c0c */ /* 0x000fc8000a781270 */
[----:B------:R1:W2:Y:S01]  /*2cd0*/  @P5 LDG.E.U8 R135, desc[UR26][R80.64] ;  /* 0x0000001a50875981 */ /* 0x0002a2000c1e1100 */
[C---:B------:R-:W-:Y:S02]  /*2ce0*/  LOP3.LUT R251, R242.reuse, 0x22, RZ, 0xfc, !PT ;  /* 0x00000022f2fb7812 */ /* 0x040fe400078efcff */
[----:B------:R-:W-:Y:S01]  /*2cf0*/  PLOP3.LUT P0, PT, PT, PT, UP1, 0x80, 0x8 ;  /* 0x000000000008781c */ /* 0x000fe20003f0f018 */
[----:B-1----:R-:W-:Y:S02]  /*2d00*/  @P2 IMAD.MOV.U32 R80, RZ, RZ, R17 ;  /* 0x000000ffff502224 */ /* 0x002fe400078e0011 */
[----:B------:R-:W-:Y:S01]  /*2d10*/  @P2 IMAD.MOV.U32 R81, RZ, RZ, R26 ;  /* 0x000000ffff512224 */ /* 0x000fe200078e001a */
[----:B------:R-:W-:-:S04]  /*2d20*/  LOP3.LUT R247, R242, 0x2a, RZ, 0xfc, !PT ;  /* 0x0000002af2f77812 */ /* 0x000fc800078efcff */
[----:B------:R1:W2:Y:S01]  /*2d30*/  @P2 LDG.E.U8 R136, desc[UR26][R80.64] ;  /* 0x0000001a50882981 */ /* 0x0002a2000c1e1100 */
[----:B------:R-:W-:Y:S02]  /*2d40*/  ISETP.LT.AND P2, PT, R251, UR30, P0 ;  /* 0x0000001efb007c0c */ /* 0x000fe40008741270 */
[----:B------:R-:W-:Y:S02]  /*2d50*/  PLOP3.LUT P0, PT, PT, PT, UP1, 0x80, 0x8 ;  /* 0x000000000008781c */ /* 0x000fe40003f0f018 */
[----:B------:R-:W-:Y:S02]  /*2d60*/  PRMT R137, RZ, 0x7610, R137 ;  /* 0x00007610ff897816 */ /* 0x000fe40000000089 */
[----:B------:R-:W-:Y:S02]  /*2d70*/  ISETP.LT.AND P0, PT, R247, UR30, P0 ;  /* 0x0000001ef7007c0c */ /* 0x000fe40008701270 */
[----:B------:R-:W-:Y:S01]  /*2d80*/  LOP3.LUT R244, R242, 0x32, RZ, 0xfc, !PT ;  /* 0x00000032f2f47812 */ /* 0x000fe200078efcff */
[----:B-1----:R-:W-:Y:S01]  /*2d90*/  @P4 IMAD.MOV.U32 R80, RZ, RZ, R19 ;  /* 0x000000ffff504224 */ /* 0x002fe200078e0013 */
[----:B------:R-:W-:Y:S01]  /*2da0*/  PLOP3.LUT P1, PT, PT, PT, UP1, 0x80, 0x8 ;  /* 0x000000000008781c */ /* 0x000fe20003f2f018 */
[----:B------:R-:W-:Y:S01]  /*2db0*/  @P4 IMAD.MOV.U32 R81, RZ, RZ, R28 ;  /* 0x000000ffff514224 */ /* 0x000fe200078e001c */
[----:B------:R-:W-:-:S02]  /*2dc0*/  PRMT R138, RZ, 0x7610, R138 ;  /* 0x00007610ff8a7816 */ /* 0x000fc4000000008a */
[----:B------:R-:W-:Y:S02]  /*2dd0*/  ISETP.LT.AND P1, PT, R244, UR30, P1 ;  /* 0x0000001ef4007c0c */ /* 0x000fe40008f21270 */
[----:B------:R1:W2:Y:S01]  /*2de0*/  @P4 LDG.E.U8 R137, desc[UR26][R80.64] ;  /* 0x0000001a50894981 */ /* 0x0002a2000c1e1100 */
[----:B------:R-:W-:Y:S02]  /*2df0*/  LOP3.LUT R240, R242, 0x3a, RZ, 0xfc, !PT ;  /* 0x0000003af2f07812 */ /* 0x000fe400078efcff */
[----:B------:R-:W-:Y:S02]  /*2e00*/  PLOP3.LUT P5, PT, PT, PT, UP1, 0x80, 0x8 ;  /* 0x000000000008781c */ /* 0x000fe40003faf018 */
[----:B------:R-:W-:Y:S01]  /*2e10*/  PRMT R139, RZ, 0x7610, R139 ;  /* 0x00007610ff8b7816 */ /* 0x000fe2000000008b */
[----:B-1----:R-:W-:Y:S02]  /*2e20*/  @P2 IMAD.MOV.U32 R80, RZ, RZ, R21 ;  /* 0x000000ffff502224 */ /* 0x002fe400078e0015 */
[----:B------:R-:W-:Y:S01]  /*2e30*/  @P2 IMAD.MOV.U32 R81, RZ, RZ, R30 ;  /* 0x000000ffff512224 */ /* 0x000fe200078e001e */
[----:B------:R-:W-:-:S02]  /*2e40*/  ISETP.LT.AND P5, PT, R240, UR30, P5 ;  /* 0x0000001ef0007c0c */ /* 0x000fc4000afa1270 */
[----:B------:R-:W-:Y:S02]  /*2e50*/  LOP3.LUT R162, R242, 0x4, RZ, 0xfc, !PT ;  /* 0x00000004f2a27812 */ /* 0x000fe400078efcff */
[----:B------:R1:W2:Y:S01]  /*2e60*/  @P2 LDG.E.U8 R138, desc[UR26][R80.64] ;  /* 0x0000001a508a2981 */ /* 0x0002a2000c1e1100 */
[----:B------:R-:W-:Y:S02]  /*2e70*/  PLOP3.LUT P2, PT, PT, PT, UP1, 0x80, 0x8 ;  /* 0x000000000008781c */ /* 0x000fe40003f4f018 */
[----:B------:R-:W-:Y:S02]  /*2e80*/  PRMT R140, RZ, 0x7610, R140 ;  /* 0x00007610ff8c7816 */ /* 0x000fe4000000008c */
[----:B------:R-:W-:Y:S01]  /*2e90*/  ISETP.LT.AND P2, PT, R162, UR30, P2 ;  /* 0x0000001ea2007c0c */ /* 0x000fe20009741270 */
[----:B-1----:R-:W-:Y:S02]  /*2ea0*/  @P0 IMAD.MOV.U32 R80, RZ, RZ, R23 ;  /* 0x000000ffff500224 */ /* 0x002fe400078e0017 */
[----:B------:R-:W-:-:S05]  /*2eb0*/  @P0 IMAD.MOV.U32 R81, RZ, RZ, R32 ;  /* 0x000000ffff510224 */ /* 0x000fca00078e0020 */
[----:B------:R1:W2:Y:S01]  /*2ec0*/  @P0 LDG.E.U8 R139, desc[UR26][R80.64] ;  /* 0x0000001a508b0981 */ /* 0x0002a2000c1e1100 */
[----:B------:R-:W-:Y:S02]  /*2ed0*/  PRMT R141, RZ, 0x7610, R141 ;  /* 0x00007610ff8d7816 */ /* 0x000fe4000000008d */
[----:B------:R-:W-:Y:S01]  /*2ee0*/  LOP3.LUT R164, R242, 0xc, RZ, 0xfc, !PT ;  /* 0x0000000cf2a47812 */ /* 0x000fe200078efcff */
[----:B-1----:R-:W-:Y:S02]  /*2ef0*/  @P1 IMAD.MOV.U32 R80, RZ, RZ, R25 ;  /* 0x000000ffff501224 */ /* 0x002fe400078e0019 */
[----:B------:R-:W-:Y:S01]  /*2f00*/  @P1 IMAD.MOV.U32 R81, RZ, RZ, R34 ;  /* 0x000000ffff511224 */ /* 0x000fe200078e0022 */
[----:B------:R-:W-:-:S04]  /*2f10*/  PLOP3.LUT P0, PT, PT, PT, UP1, 0x80, 0x8 ;  /* 0x000000000008781c */ /* 0x000fc80003f0f018 */
[----:B------:R1:W2:Y:S01]  /*2f20*/  @P1 LDG.E.U8 R140, desc[UR26][R80.64] ;  /* 0x0000001a508c1981 */ /* 0x0002a2000c1e1100 */
[----:B------:R-:W-:Y:S02]  /*2f30*/  ISETP.LT.AND P0, PT, R164, UR30, P0 ;  /* 0x0000001ea4007c0c */ /* 0x000fe40008701270 */
[----:B------:R-:W-:Y:S01]  /*2f40*/  PRMT R142, RZ, 0x7610, R142 ;  /* 0x00007610ff8e7816 */ /* 0x000fe2000000008e */
[----:B-1----:R-:W-:Y:S02]  /*2f50*/  @P5 IMAD.MOV.U32 R80, RZ, RZ, R27 ;  /* 0x000000ffff505224 */ /* 0x002fe400078e001b */
[----:B------:R-:W-:Y:S01]  /*2f60*/  @P5 IMAD.MOV.U32 R81, RZ, RZ, R36 ;  /* 0x000000ffff515224 */ /* 0x000fe200078e0024 */
[----:B------:R-:W-:Y:S02]  /*2f70*/  LOP3.LUT R162, R242, 0x14, RZ, 0xfc, !PT ;  /* 0x00000014f2a27812 */ /* 0x000fe400078efcff */
[----:B------:R-:W-:Y:S02]  /*2f80*/  PLOP3.LUT P1, PT, PT, PT, UP1, 0x80, 0x8 ;  /* 0x000000000008781c */ /* 0x000fe40003f2f018 */
[----:B------:R1:W2:Y:S02]  /*2f90*/  @P5 LDG.E.U8 R141, desc[UR26][R80.64] ;  /* 0x0000001a508d5981 */ /* 0x0002a4000c1e1100 */
[----:B------:R-:W-:Y:S01]  /*2fa0*/  ISETP.LT.AND P1, PT, R162, UR30, P1 ;  /* 0x0000001ea2007c0c */ /* 0x000fe20008f21270 */
[----:B-1----:R-:W-:-:S02]  /*2fb0*/  @P2 IMAD.MOV.U32 R80, RZ, RZ, R29 ;  /* 0x000000ffff502224 */ /* 0x002fc400078e001d */
[----:B------:R-:W-:-:S05]  /*2fc0*/  @P2 IMAD.MOV.U32 R81, RZ, RZ, R38 ;  /* 0x000000ffff512224 */ /* 0x000fca00078e0026 */
[----:B------:R1:W2:Y:S01]  /*2fd0*/  @P2 LDG.E.U8 R142, desc[UR26][R80.64] ;  /* 0x0000001a508e2981 */ /* 0x0002a2000c1e1100 */
[----:B------:R-:W-:Y:S02]  /*2fe0*/  PLOP3.LUT P2, PT, PT, PT, UP1, 0x80, 0x8 ;  /* 0x000000000008781c */ /* 0x000fe40003f4f018 */
[----:B------:R-:W-:Y:S02]  /*2ff0*/  PRMT R144, RZ, 0x7610, R144 ;  /* 0x00007610ff907816 */ /* 0x000fe40000000090 */
[C---:B-1----:R-:W-:Y:S01]  /*3000*/  LOP3.LUT R80, R242.reuse, 0x1c, RZ, 0xfc, !PT ;  /* 0x0000001cf2507812 */ /* 0x042fe200078efcff */
[----:B------:R-:W-:Y:S01]  /*3010*/  @P0 IMAD.MOV.U32 R81, RZ, RZ, R40 ;  /* 0x000000ffff510224 */ /* 0x000fe200078e0028 */
[----:B------:R-:W-:Y:S02]  /*3020*/  LOP3.LUT R250, R242, 0x24, RZ, 0xfc, !PT ;  /* 0x00000024f2fa7812 */ /* 0x000fe400078efcff */
[----:B------:R-:W-:Y:S01]  /*3030*/  ISETP.LT.AND P2, PT, R80, UR30, P2 ;  /* 0x0000001e50007c0c */ /* 0x000fe20009741270 */
[----:B------:R-:W-:Y:S01]  /*3040*/  @P0 IMAD.MOV.U32 R80, RZ, RZ, R31 ;  /* 0x000000ffff500224 */ /* 0x000fe200078e001f */
[----:B------:R-:W-:-:S02]  /*3050*/  PLOP3.LUT P4, PT, PT, PT, UP1, 0x80, 0x8 ;  /* 0x000000000008781c */ /* 0x000fc40003f8f018 */
[----:B------:R-:W-:Y:S02]  /*3060*/  PRMT R143, RZ, 0x7610, R143 ;  /* 0x00007610ff8f7816 */ /* 0x000fe4000000008f */
[----:B------:R-:W-:Y:S01]  /*3070*/  ISETP.LT.AND P4, PT, R250, UR30, P4 ;  /* 0x0000001efa007c0c */ /* 0x000fe2000a781270 */
[----:B------:R1:W2:Y:S01]  /*3080*/  @P0 LDG.E.U8 R144, desc[UR26][R80.64] ;  /* 0x0000001a50900981 */ /* 0x0002a2000c1e1100 */
[----:B------:R-:W-:Y:S02]  /*3090*/  LOP3.LUT R246, R242, 0x2c, RZ, 0xfc, !PT ;  /* 0x0000002cf2f67812 */ /* 0x000fe400078efcff */
[----:B------:R-:W-:Y:S02]  /*30a0*/  PLOP3.LUT P5, PT, PT, PT, UP1, 0x80, 0x8 ;  /* 0x000000000008781c */ /* 0x000fe40003faf018 */
[----:B------:R-:W-:Y:S01]  /*30b0*/  PRMT R146, RZ, 0x7610, R146 ;  /* 0x00007610ff927816 */ /* 0x000fe20000000092 */
[----:B-1----:R-:W-:Y:S02]  /*30c0*/  @P1 IMAD.MOV.U32 R80, RZ, RZ, R33 ;  /* 0x000000ffff501224 */ /* 0x002fe400078e0021 */
[----:B------:R-:W-:Y:S01]  /*30d0*/  @P1 IMAD.MOV.U32 R81, RZ, RZ, R42 ;  /* 0x000000ffff511224 */ /* 0x000fe200078e002a */
[----:B------:R-:W-:-:S02]  /*30e0*/  ISETP.LT.AND P5, PT, R246, UR30, P5 ;  /* 0x0000001ef6007c0c */ /* 0x000fc4000afa1270 */
[C---:B------:R-:W-:Y:S02]  /*30f0*/  LOP3.LUT R243, R242.reuse, 0x34, RZ, 0xfc, !PT ;  /* 0x00000034f2f37812 */ /* 0x040fe400078efcff */
[----:B------:R1:W2:Y:S01]  /*3100*/  @P1 LDG.E.U8 R143, desc[UR26][R80.64] ;  /* 0x0000001a508f1981 */ /* 0x0002a2000c1e1100 */
[----:B------:R-:W-:Y:S02]  /*3110*/  PLOP3.LUT P0, PT, PT, PT, UP1, 0x80, 0x8 ;  /* 0x000000000008781c */ /* 0x000fe40003f0f018 */
[----:B------:R-:W-:Y:S02]  /*3120*/  PRMT R145, RZ, 0x7610, R145 ;  /* 0x00007610ff917816 */ /* 0x000fe40000000091 */
[----:B------:R-:W-:Y:S01]  /*3130*/  ISETP.LT.AND P0, PT, R243, UR30, P0 ;  /* 0x0000001ef3007c0c */ /* 0x000fe20008701270 */
[----:B-1----:R-:W-:Y:S02]  /*3140*/  @P2 IMAD.MOV.U32 R80, RZ, RZ, R35 ;  /* 0x000000ffff502224 */ /* 0x002fe400078e0023 */
[----:B------:R-:W-:Y:S01]  /*3150*/  @P2 IMAD.MOV.U32 R81, RZ, RZ, R44 ;  /* 0x000000ffff512224 */ /* 0x000fe200078e002c */
[----:B------:R-:W-:-:S02]  /*3160*/  LOP3.LUT R239, R242, 0x3c, RZ, 0xfc, !PT ;  /* 0x0000003cf2ef7812 */ /* 0x000fc400078efcff */
[----:B------:R-:W-:Y:S02]  /*3170*/  PLOP3.LUT P1, PT, PT, PT, UP1, 0x80, 0x8 ;  /* 0x000000000008781c */ /* 0x000fe40003f2f018 */
[----:B------:R1:W2:Y:S01]  /*3180*/  @P2 LDG.E.U8 R146, desc[UR26][R80.64] ;  /* 0x0000001a50922981 */ /* 0x0002a2000c1e1100 */
[----:B------:R-:W-:Y:S02]  /*3190*/  PRMT R147, RZ, 0x7610, R147 ;  /* 0x00007610ff937816 */ /* 0x000fe40000000093 */
[----:B------:R-:W-:Y:S01]  /*31a0*/  ISETP.LT.AND P1, PT, R239, UR30, P1 ;  /* 0x0000001eef007c0c */ /* 0x000fe20008f21270 */
[----:B-1----:R-:W-:Y:S02]  /*31b0*/  @P4 IMAD.MOV.U32 R80, RZ, RZ, R37 ;  /* 0x000000ffff504224 */ /* 0x002fe400078e0025 */
[----:B------:R-:W-:Y:S01]  /*31c0*/  @P4 IMAD.MOV.U32 R81, RZ, RZ, R46 ;  /* 0x000000ffff514224 */ /* 0x000fe200078e002e */
[----:B------:R-:W-:Y:S02]  /*31d0*/  LOP3.LUT R164, R242, 0x6, RZ, 0xfc, !PT ;  /* 0x00000006f2a47812 */ /* 0x000fe400078efcff */
[----:B------:R-:W-:-:S02]  /*31e0*/  PLOP3.LUT P2, PT, PT, PT, UP1, 0x80, 0x8 ;  /* 0x000000000008781c */ /* 0x000fc40003f4f018 */
[----:B------:R1:W2:Y:S01]  /*31f0*/  @P4 LDG.E.U8 R145, desc[UR26][R80.64] ;  /* 0x0000001a50914981 */ /* 0x0002a2000c1e1100 */
[----:B------:R-:W-:Y:S02]  /*3200*/  PRMT R148, RZ, 0x7610, R148 ;  /* 0x00007610ff947816 */ /* 0x000fe40000000094 */
[----:B------:R-:W-:Y:S01]  /*3210*/  ISETP.LT.AND P2, PT, R164, UR30, P2 ;  /* 0x0000001ea4007c0c */ /* 0x000fe20009741270 */
[----:B-1----:R-:W-:Y:S02]  /*3220*/  @P5 IMAD.MOV.U32 R80, RZ, RZ, R39 ;  /* 0x000000ffff505224 */ /* 0x002fe400078e0027 */
[----:B------:R-:W-:Y:S01]  /*3230*/  @P5 IMAD.MOV.U32 R81, RZ, RZ, R48 ;  /* 0x000000ffff515224 */ /* 0x000fe200078e0030 */
[----:B------:R-:W-:Y:S02]  /*3240*/  LOP3.LUT R162, R242, 0x16, RZ, 0xfc, !PT ;  /* 0x00000016f2a27812 */ /* 0x000fe400078efcff */
[----:B------:R-:W-:Y:S02]  /*3250*/  PLOP3.LUT P4, PT, PT, PT, UP1, 0x80, 0x8 ;  /* 0x000000000008781c */ /* 0x000fe40003f8f018 */
[----:B------:R1:W2:Y:S01]  /*3260*/  @P5 LDG.E.U8 R147, desc[UR26][R80.64] ;  /* 0x0000001a50935981 */ /* 0x0002a2000c1e1100 */
[----:B------:R-:W-:-:S02]  /*3270*/  PRMT R150, RZ, 0x7610, R150 ;  /* 0x00007610ff967816 */ /* 0x000fc40000000096 */
        /* <DEDUP_REMOVED lines=16> */
[----:B------:R-:W-:-:S05]  /*3380*/  @P2 IMAD.MOV.U32 R81, RZ, RZ, R54 ;  /* 0x000000ffff512224 */ /* 0x000fca00078e0036 */
[----:B------:R1:W2:Y:S01]  /*3390*/  @P2 LDG.E.U8 R149, desc[UR26][R80.64] ;  /* 0x0000001a50952981 */ /* 0x0002a2000c1e1100 */
[----:B------:R-:W-:Y:S02]  /*33a0*/  PLOP3.LUT P2, PT, PT, PT, UP1, 0x80, 0x8 ;  /* 0x000000000008781c */ /* 0x000fe40003f4f018 */
[----:B------:R-:W-:Y:S01]  /*33b0*/  PRMT R153, RZ, 0x7610, R153 ;  /* 0x00007610ff997816 */ /* 0x000fe20000000099 */
[----:B-1----:R-:W-:Y:S02]  /*33c0*/  @P4 IMAD.MOV.U32 R80, RZ, RZ, R47 ;  /* 0x000000ffff504224 */ /* 0x002fe400078e002f */
[----:B------:R-:W-:Y:S01]  /*33d0*/  @P4 IMAD.MOV.U32 R81, RZ, RZ, R56 ;  /* 0x000000ffff514224 */ /* 0x000fe200078e0038 */
[----:B------:R-:W-:-:S04]  /*33e0*/  ISETP.LT.AND P2, PT, R161, UR30, P2 ;  /* 0x0000001ea1007c0c */ /* 0x000fc80009741270 */
[----:B------:R1:W2:Y:S01]  /*33f0*/  @P4 LDG.E.U8 R151, desc[UR26][R80.64] ;  /* 0x0000001a50974981 */ /* 0x0002a2000c1e1100 */
[----:B------:R-:W-:Y:S02]  /*3400*/  PRMT R152, RZ, 0x7610, R152 ;  /* 0x00007610ff987816 */ /* 0x000fe40000000098 */
[----:B------:R-:W-:Y:S01]  /*3410*/  PLOP3.LUT P4, PT, PT, PT, UP1, 0x80, 0x8 ;  /* 0x000000000008781c */ /* 0x000fe20003f8f018 */
[----:B-1----:R-:W-:Y:S02]  /*3420*/  @P0 IMAD.MOV.U32 R80, RZ, RZ, R49 ;  /* 0x000000ffff500224 */ /* 0x002fe400078e0031 */
[----:B------:R-:W-:-:S05]  /*3430*/  @P0 IMAD.MOV.U32 R81, RZ, RZ, R58 ;  /* 0x000000ffff510224 */ /* 0x000fca00078e003a */
[----:B------:R1:W2:Y:S01]  /*3440*/  @P0 LDG.E.U8 R153, desc[UR26][R80.64] ;  /* 0x0000001a50990981 */ /* 0x0002a2000c1e1100 */
[----:B------:R-:W-:Y:S01]  /*3450*/  ISETP.LT.AND P0, PT, R158, UR30, P4 ;  /* 0x0000001e9e007c0c */ /* 0x000fe2000a701270 */
[----:B-1----:R-:W-:Y:S02]  /*3460*/  @P1 IMAD.MOV.U32 R80, RZ, RZ, R51 ;  /* 0x000000ffff501224 */ /* 0x002fe400078e0033 */
[----:B------:R-:W-:Y:S01]  /*3470*/  @P1 IMAD.MOV.U32 R81, RZ, RZ, R60 ;  /* 0x000000ffff511224 */ /* 0x000fe200078e003c */
[----:B------:R-:W-:-:S04]  /*3480*/  PRMT R155, RZ, 0x7610, R155 ;  /* 0x00007610ff9b7816 */ /* 0x000fc8000000009b */
[----:B------:R1:W2:Y:S01]  /*3490*/  @P1 LDG.E.U8 R152, desc[UR26][R80.64] ;  /* 0x0000001a50981981 */ /* 0x0002a2000c1e1100 */
[----:B------:R-:W-:Y:S02]  /*34a0*/  PLOP3.LUT P1, PT, PT, PT, UP1, 0x80, 0x8 ;  /* 0x000000000008781c */ /* 0x000fe40003f2f018 */
[----:B------:R-:W-:Y:S02]  /*34b0*/  PLOP3.LUT P4, PT, PT, PT, UP1, 0x80, 0x8 ;  /* 0x000000000008781c */ /* 0x000fe40003f8f018 */
[----:B------:R-:W-:Y:S01]  /*34c0*/  ISETP.LT.AND P1, PT, R160, UR30, P1 ;  /* 0x0000001ea0007c0c */ /* 0x000fe20008f21270 */
[----:B-1----:R-:W-:Y:S02]  /*34d0*/  @P2 IMAD.MOV.U32 R80, RZ, RZ, R53 ;  /* 0x000000ffff502224 */ /* 0x002fe400078e0035 */
[----:B------:R-:W-:Y:S01]  /*34e0*/  @P2 IMAD.MOV.U32 R81, RZ, RZ, R61 ;  /* 0x000000ffff512224 */ /* 0x000fe200078e003d */
[----:B------:R-:W-:-:S04]  /*34f0*/  PRMT R154, RZ, 0x7610, R154 ;  /* 0x00007610ff9a7816 */ /* 0x000fc8000000009a */
[----:B------:R1:W2:Y:S01]  /*3500*/  @P2 LDG.E.U8 R155, desc[UR26][R80.64] ;  /* 0x0000001a509b2981 */ /* 0x0002a2000c1e1100 */
[----:B------:R-:W-:Y:S02]  /*3510*/  ISETP.LT.AND P2, PT, R159, UR30, P4 ;  /* 0x0000001e9f007c0c */ /* 0x000fe4000a741270 */
[----:B------:R-:W-:Y:S01]  /*3520*/  PRMT R157, RZ, 0x7610, R157 ;  /* 0x00007610ff9d7816 */ /* 0x000fe2000000009d */
[----:B-1----:R-:W-:Y:S02]  /*3530*/  @P0 IMAD.MOV.U32 R80, RZ, RZ, R55 ;  /* 0x000000ffff500224 */ /* 0x002fe400078e0037 */
[----:B------:R-:W-:-:S05]  /*3540*/  @P0 IMAD.MOV.U32 R81, RZ, RZ, R62 ;  /* 0x000000ffff510224 */ /* 0x000fca00078e003e */
[----:B------:R1:W2:Y:S01]  /*3550*/  @P0 LDG.E.U8 R154, desc[UR26][R80.64] ;  /* 0x0000001a509a0981 */ /* 0x0002a2000c1e1100 */
[C---:B------:R-:W-:Y:S02]  /*3560*/  ISETP.GT.U32.AND P4, PT, R124.reuse, R123, PT ;  /* 0x0000007b7c00720c */ /* 0x040fe40003f84070 */
[----:B------:R-:W-:Y:S02]  /*3570*/  ISETP.GT.U32.AND P0, PT, R124, R121, PT ;  /* 0x000000797c00720c */ /* 0x000fe40003f04070 */
[----:B------:R-:W-:Y:S01]  /*3580*/  PRMT R156, RZ, 0x7610, R156 ;  /* 0x00007610ff9c7816 */ /* 0x000fe2000000009c */
[----:B-1----:R-:W-:Y:S02]  /*3590*/  @P1 IMAD.MOV.U32 R80, RZ, RZ, R57 ;  /* 0x000000ffff501224 */ /* 0x002fe400078e0039 */
[----:B------:R-:W-:-:S05]  /*35a0*/  @P1 IMAD.MOV.U32 R81, RZ, RZ, R63 ;  /* 0x000000ffff511224 */ /* 0x000fca00078e003f */
[----:B------:R1:W2:Y:S01]  /*35b0*/  @P1 LDG.E.U8 R157, desc[UR26][R80.64] ;  /* 0x0000001a509d1981 */ /* 0x0002a2000c1e1100 */
[C---:B------:R-:W-:Y:S01]  /*35c0*/  ISETP.GT.U32.AND P1, PT, R124.reuse, R120, PT ;  /* 0x000000787c00720c */ /* 0x040fe20003f24070 */
[----:B-1----:R-:W-:Y:S02]  /*35d0*/  @P2 IMAD.MOV.U32 R80, RZ, RZ, R59 ;  /* 0x000000ffff502224 */ /* 0x002fe400078e003b */
[----:B------:R-:W-:Y:S01]  /*35e0*/  @P2 IMAD.MOV.U32 R81, RZ, RZ, R64 ;  /* 0x000000ffff512224 */ /* 0x000fe200078e0040 */
[----:B------:R-:W-:-:S04]  /*35f0*/  ISETP.GT.U32.AND P5, PT, R124, R122, PT ;  /* 0x0000007a7c00720c */ /* 0x000fc80003fa4070 */
[----:B------:R1:W2:Y:S01]  /*3600*/  @P2 LDG.E.U8 R156, desc[UR26][R80.64] ;  /* 0x0000001a509c2981 */ /* 0x0002a2000c1e1100 */
[C---:B------:R-:W-:Y:S01]  /*3610*/  ISETP.GT.U32.AND P2, PT, R124.reuse, R119, PT ;  /* 0x000000777c00720c */ /* 0x040fe20003f44070 */
[--C-:B------:R-:W-:Y:S01]  /*3620*/  @!P4 IMAD.IADD R123, R123, 0x1, -R124.reuse ;  /* 0x000000017b7bc824 */ /* 0x100fe200078e0a7c */
[C---:B------:R-:W-:Y:S01]  /*3630*/  ISETP.GT.U32.AND P4, PT, R124.reuse, R117, PT ;  /* 0x000000757c00720c */ /* 0x040fe20003f84070 */
[--C-:B------:R-:W-:Y:S01]  /*3640*/  @!P0 IMAD.IADD R121, R121, 0x1, -R124.reuse ;  /* 0x0000000179798824 */ /* 0x100fe200078e0a7c */
[----:B------:R-:W-:Y:S01]  /*3650*/  ISETP.GT.U32.AND P0, PT, R124, R115, PT ;  /* 0x000000737c00720c */ /* 0x000fe20003f04070 */
[--C-:B------:R-:W-:Y:S01]  /*3660*/  @!P1 IMAD.IADD R120, R120, 0x1, -R124.reuse ;  /* 0x0000000178789824 */ /* 0x100fe200078e0a7c */
[C---:B------:R-:W-:Y:S02]  /*3670*/  ISETP.GT.U32.AND P6, PT, R124.reuse, R118, PT ;  /* 0x000000767c00720c */ /* 0x040fe40003fc4070 */
[----:B------:R-:W-:Y:S01]  /*3680*/  ISETP.GT.U32.AND P1, PT, R124, R114, PT ;  /* 0x000000727c00720c */ /* 0x000fe20003f24070 */
[----:B------:R-:W-:-:S04]  /*3690*/  @!P5 IMAD.IADD R122, R122, 0x1, -R124 ;  /* 0x000000017a7ad824 */ /* 0x000fc800078e0a7c */
[--C-:B------:R-:W-:Y:S01]  /*36a0*/  @!P2 IMAD.IADD R119, R119, 0x1, -R124.reuse ;  /* 0x000000017777a824 */ /* 0x100fe200078e0a7c */
[C---:B------:R-:W-:Y:S01]  /*36b0*/  ISETP.GT.U32.AND P2, PT, R124.reuse, R113, PT ;  /* 0x000000717c00720c */ /* 0x040fe20003f44070 */
[--C-:B------:R-:W-:Y:S01]  /*36c0*/  @!P4 IMAD.IADD R117, R117, 0x1, -R124.reuse ;  /* 0x000000017575c824 */ /* 0x100fe200078e0a7c */
[C---:B------:R-:W-:Y:S01]  /*36d0*/  ISETP.GT.U32.AND P5, PT, R124.reuse, R116, PT ;  /* 0x000000747c00720c */ /* 0x040fe20003fa4070 */
[--C-:B------:R-:W-:Y:S01]  /*36e0*/  @!P0 IMAD.IADD R115, R115, 0x1, -R124.reuse ;  /* 0x0000000173738824 */ /* 0x100fe200078e0a7c */
[C---:B------:R-:W-:Y:S02]  /*36f0*/  ISETP.GT.U32.AND P4, PT, R124.reuse, R122, PT ;  /* 0x0000007a7c00720c */ /* 0x040fe40003f84070 */
[----:B------:R-:W-:Y:S01]  /*3700*/  ISETP.GT.U32.AND P0, PT, R124, R120, PT ;  /* 0x000000787c00720c */ /* 0x000fe20003f04070 */
[--C-:B------:R-:W-:Y:S01]  /*3710*/  @!P6 IMAD.IADD R118, R118, 0x1, -R124.reuse ;  /* 0x000000017676e824 */ /* 0x100fe200078e0a7c */
[----:B------:R-:W-:Y:S01]  /*3720*/  ISETP.GT.U32.AND P6, PT, R124, R123, PT ;  /* 0x0000007b7c00720c */ /* 0x000fe20003fc4070 */
[----:B------:R-:W-:Y:S01]  /*3730*/  @!P1 IMAD.IADD R114, R114, 0x1, -R124 ;  /* 0x0000000172729824 */ /* 0x000fe200078e0a7c */
[----:B------:R-:W-:-:S03]  /*3740*/  ISETP.GT.U32.AND P1, PT, R124, R119, PT ;  /* 0x000000777c00720c */ /* 0x000fc60003f24070 */
[--C-:B------:R-:W-:Y:S01]  /*3750*/  @!P2 IMAD.IADD R113, R113, 0x1, -R124.reuse ;  /* 0x000000017171a824 */ /* 0x100fe200078e0a7c */
[----:B------:R-:W-:Y:S01]  /*3760*/  ISETP.GT.U32.AND P2, PT, R124, R118, PT ;  /* 0x000000767c00720c */ /* 0x000fe20003f44070 */
[--C-:B------:R-:W-:Y:S01]  /*3770*/  @!P5 IMAD.IADD R116, R116, 0x1, -R124.reuse ;  /* 0x000000017474d824 */ /* 0x100fe200078e0a7c */
[----:B------:R-:W-:Y:S01]  /*3780*/  ISETP.GT.U32.AND P5, PT, R124, R121, PT ;  /* 0x000000797c00720c */ /* 0x000fe20003fa4070 */
[--C-:B------:R-:W-:Y:S01]  /*3790*/  @!P4 IMAD.IADD R122, R122, 0x1, -R124.reuse ;  /* 0x000000017a7ac824 */ /* 0x100fe200078e0a7c */
[----:B------:R-:W-:Y:S01]  /*37a0*/  ISETP.GT.U32.AND P4, PT, R124, R117, PT ;  /* 0x000000757c00720c */ /* 0x000fe20003f84070 */
[--C-:B------:R-:W-:Y:S01]  /*37b0*/  @!P0 IMAD.IADD R120, R120, 0x1, -R124.reuse ;  /* 0x0000000178788824 */ /* 0x100fe200078e0a7c */
[C---:B------:R-:W-:Y:S01]  /*37c0*/  ISETP.GT.U32.AND P0, PT, R124.reuse, R115, PT ;  /* 0x000000737c00720c */ /* 0x040fe20003f04070 */
[--C-:B------:R-:W-:Y:S01]  /*37d0*/  @!P6 IMAD.IADD R123, R123, 0x1, -R124.reuse ;  /* 0x000000017b7be824 */ /* 0x100fe200078e0a7c */
[C---:B------:R-:W-:Y:S01]  /*37e0*/  ISETP.GT.U32.AND P6, PT, R124.reuse, R114, PT ;  /* 0x000000727c00720c */ /* 0x040fe20003fc4070 */
[----:B------:R-:W-:Y:S01]  /*37f0*/  @!P1 IMAD.IADD R119, R119, 0x1, -R124 ;  /* 0x0000000177779824 */ /* 0x000fe200078e0a7c */
[----:B------:R-:W-:-:S03]  /*3800*/  ISETP.GT.U32.AND P1, PT, R124, R113, PT ;  /* 0x000000717c00720c */ /* 0x000fc60003f24070 */
[--C-:B------:R-:W-:Y:S01]  /*3810*/  @!P2 IMAD.IADD R118, R118, 0x1, -R124.reuse ;  /* 0x000000017676a824 */ /* 0x100fe200078e0a7c */
[C---:B------:R-:W-:Y:S01]  /*3820*/  ISETP.GT.U32.AND P2, PT, R124.reuse, R112, PT ;  /* 0x000000707c00720c */ /* 0x040fe20003f44070 */
[--C-:B------:R-:W-:Y:S01]  /*3830*/  @!P5 IMAD.IADD R121, R121, 0x1, -R124.reuse ;  /* 0x000000017979d824 */ /* 0x100fe200078e0a7c */
[C---:B------:R-:W-:Y:S01]  /*3840*/  ISETP.GT.U32.AND P5, PT, R124.reuse, R116, PT ;  /* 0x000000747c00720c */ /* 0x040fe20003fa4070 */
[--C-:B------:R-:W-:Y:S01]  /*3850*/  @!P4 IMAD.IADD R117, R117, 0x1, -R124.reuse ;  /* 0x000000017575c824 */ /* 0x100fe200078e0a7c */
[C---:B------:R-:W-:Y:S01]  /*3860*/  ISETP.GT.U32.AND P4, PT, R124.reuse, R111, PT ;  /* 0x0000006f7c00720c */ /* 0x040fe20003f84070 */
[--C-:B------:R-:W-:Y:S01]  /*3870*/  @!P0 IMAD.IADD R115, R115, 0x1, -R124.reuse ;  /* 0x0000000173738824 */ /* 0x100fe200078e0a7c */
[----:B------:R-:W-:Y:S01]  /*3880*/  ISETP.GT.U32.AND P0, PT, R124, R109, PT ;  /* 0x0000006d7c00720c */ /* 0x000fe20003f04070 */
[--C-:B------:R-:W-:Y:S01]  /*3890*/  @!P6 IMAD.IADD R114, R114, 0x1, -R124.reuse ;  /* 0x000000017272e824 */ /* 0x100fe200078e0a7c */
[C---:B------:R-:W-:Y:S01]  /*38a0*/  ISETP.GT.U32.AND P6, PT, R124.reuse, R108, PT ;  /* 0x0000006c7c00720c */ /* 0x040fe20003fc4070 */
[----:B------:R-:W-:Y:S01]  /*38b0*/  @!P1 IMAD.IADD R113, R113, 0x1, -R124 ;  /* 0x0000000171719824 */ /* 0x000fe200078e0a7c */
[----:B------:R-:W-:-:S03]  /*38c0*/  ISETP.GT.U32.AND P1, PT, R124, R107, PT ;  /* 0x0000006b7c00720c */ /* 0x000fc60003f24070 */
[--C-:B------:R-:W-:Y:S01]  /*38d0*/  @!P2 IMAD.IADD R112, R112, 0x1, -R124.reuse ;  /* 0x000000017070a824 */ /* 0x100fe200078e0a7c */
[----:B------:R-:W-:Y:S01]  /*38e0*/  ISETP.GT.U32.AND P2, PT, R124, R106, PT ;  /* 0x0000006a7c00720c */ /* 0x000fe20003f44070 */
[--C-:B------:R-:W-:Y:S01]  /*38f0*/  @!P5 IMAD.IADD R116, R116, 0x1, -R124.reuse ;  /* 0x000000017474d824 */ /* 0x100fe200078e0a7c */
[C---:B------:R-:W-:Y:S01]  /*3900*/  ISETP.GT.U32.AND P5, PT, R124.reuse, R110, PT ;  /* 0x0000006e7c00720c */ /* 0x040fe20003fa4070 */
[--C-:B------:R-:W-:Y:S01]  /*3910*/  @!P4 IMAD.IADD R111, R111, 0x1, -R124.reuse ;  /* 0x000000016f6fc824 */ /* 0x100fe200078e0a7c */
[----:B------:R-:W-:Y:S01]  /*3920*/  ISETP.GT.U32.AND P4, PT, R124, R105, PT ;  /* 0x000000697c00720c */ /* 0x000fe20003f84070 */
[--C-:B------:R-:W-:Y:S02]  /*3930*/  @!P0 IMAD.IADD R109, R109, 0x1, -R124.reuse ;  /* 0x000000016d6d8824 */ /* 0x100fe400078e0a7c */
        /* <DEDUP_REMOVED lines=9> */
[C---:B------:R-:W-:Y:S02]  /*39d0*/  ISETP.GT.U32.AND P4, PT, R124.reuse, R107, PT ;  /* 0x0000006b7c00720c */ /* 0x040fe40003f84070 */
[C---:B------:R-:W-:Y:S01]  /*39e0*/  ISETP.GT.U32.AND P6, PT, R124.reuse, R110, PT ;  /* 0x0000006e7c00720c */ /* 0x040fe20003fc4070 */
        /* <DEDUP_REMOVED lines=21> */
[C---:B------:R-:W-:Y:S01]  /*3b40*/  ISETP.GT.U32.AND P4, PT, R124.reuse, R97, PT ;  /* 0x000000617c00720c */ /* 0x040fe20003f84070 */
[--C-:B------:R-:W-:Y:S01]  /*3b50*/  @!P6 IMAD.IADD R105, R105, 0x1, -R124.reuse ;  /* 0x000000016969e824 */ /* 0x100fe200078e0a7c */
[----:B------:R-:W-:Y:S01]  /*3b60*/  ISETP.GT.U32.AND P6, PT, R124, R104, PT ;  /* 0x000000687c00720c */ /* 0x000fe20003fc4070 */
[--C-:B------:R-:W-:Y:S01]  /*3b70*/  @!P0 IMAD.IADD R100, R100, 0x1, -R124.reuse ;  /* 0x0000000164648824 */ /* 0x100fe200078e0a7c */
[----:B------:R-:W-:Y:S01]  /*3b80*/  ISETP.GT.U32.AND P0, PT, R124, R96, PT ;  /* 0x000000607c00720c */ /* 0x000fe20003f04070 */
[----:B------:R-:W-:Y:S01]  /*3b90*/  @!P1 IMAD.IADD R98, R98, 0x1, -R124 ;  /* 0x0000000162629824 */ /* 0x000fe200078e0a7c */
[----:B------:R-:W-:-:S03]  /*3ba0*/  ISETP.GT.U32.AND P1, PT, R124, R101, PT ;  /* 0x000000657c00720c */ /* 0x000fc60003f24070 */
        /* <DEDUP_REMOVED lines=75> */
[----:B------:R-:W-:Y:S01]  /*4060*/  ISETP.GT.U32.AND P5, PT, R124, R83, PT ;  /* 0x000000537c00720c */ /* 0x000fe20003fa4070 */
[--C-:B------:R-:W-:Y:S02]  /*4070*/  @!P4 IMAD.IADD R77, R77, 0x1, -R124.reuse ;  /* 0x000000014d4dc824 */ /* 0x100fe400078e0a7c */
[--C-:B------:R-:W-:Y:S01]  /*4080*/  @!P6 IMAD.IADD R78, R78, 0x1, -R124.reuse ;  /* 0x000000014e4ee824 */ /* 0x100fe200078e0a7c */
[----:B------:R-:W-:Y:S01]  /*4090*/  ISETP.GT.U32.AND P4, PT, R124, R79, PT ;  /* 0x0000004f7c00720c */ /* 0x000fe20003f84070 */
[--C-:B------:R-:W-:Y:S02]  /*40a0*/  @!P0 IMAD.IADD R76, R76, 0x1, -R124.reuse ;  /* 0x000000014c4c8824 */ /* 0x100fe400078e0a7c */
[----:B------:R-:W-:Y:S01]  /*40b0*/  @!P1 IMAD.IADD R73, R73, 0x1, -R124 ;  /* 0x0000000149499824 */ /* 0x000fe200078e0a7c */
[----:B------:R-:W-:-:S02]  /*40c0*/  ISETP.GT.U32.AND P0, PT, R124, R78, PT ;  /* 0x0000004e7c00720c */ /* 0x000fc40003f04070 */
[----:B------:R-:W-:Y:S01]  /*40d0*/  ISETP.GT.U32.AND P1, PT, R124, R77, PT ;  /* 0x0000004d7c00720c */ /* 0x000fe20003f24070 */
[--C-:B------:R-:W-:Y:S01]  /*40e0*/  @!P2 IMAD.IADD R84, R84, 0x1, -R124.reuse ;  /* 0x000000015454a824 */ /* 0x100fe200078e0a7c */
[C---:B------:R-:W-:Y:S02]  /*40f0*/  ISETP.GT.U32.AND P2, PT, R124.reuse, R76, PT ;  /* 0x0000004c7c00720c */ /* 0x040fe40003f44070 */
[C---:B------:R-:W-:Y:S02]  /*4100*/  ISETP.GT.U32.AND P6, PT, R124.reuse, R82, PT ;  /* 0x000000527c00720c */ /* 0x040fe40003fc4070 */
[C---:B------:R-:W-:Y:S02]  /*4110*/  LOP3.LUT R175, R237.reuse, 0x74, RZ, 0xfc, !PT ;  /* 0x00000074edaf7812 */ /* 0x040fe400078efcff */
[----:B------:R-:W-:Y:S01]  /*4120*/  LOP3.LUT R174, R237, 0x76, RZ, 0xfc, !PT ;  /* 0x00000076edae7812 */ /* 0x000fe200078efcff */
[--C-:B------:R-:W-:Y:S01]  /*4130*/  @!P5 IMAD.IADD R83, R83, 0x1, -R124.reuse ;  /* 0x000000015353d824 */ /* 0x100fe200078e0a7c */
[C---:B------:R-:W-:Y:S01]  /*4140*/  ISETP.GT.U32.AND P5, PT, R124.reuse, R72, PT ;  /* 0x000000487c00720c */ /* 0x040fe20003fa4070 */
[----:B------:R-:W-:Y:S01]  /*4150*/  @!P4 IMAD.IADD R79, R79, 0x1, -R124 ;  /* 0x000000014f4fc824 */ /* 0x000fe200078e0a7c */
[----:B------:R-:W-:-:S02]  /*4160*/  ISETP.GT.U32.AND P4, PT, R124, R71, PT ;  /* 0x000000477c00720c */ /* 0x000fc40003f84070 */
[----:B------:R-:W-:Y:S02]  /*4170*/  IABS R158, R175 ;  /* 0x000000af009e7213 */ /* 0x000fe40000000000 */
[----:B-1----:R-:W-:Y:S01]  /*4180*/  IABS R81, R174 ;  /* 0x000000ae00517213 */ /* 0x002fe20000000000 */
[--C-:B------:R-:W-:Y:S01]  /*4190*/  @!P0 IMAD.IADD R78, R78, 0x1, -R124.reuse ;  /* 0x000000014e4e8824 */ /* 0x100fe200078e0a7c */
[C---:B------:R-:W-:Y:S01]  /*41a0*/  ISETP.GT.U32.AND P0, PT, R124.reuse, R70, PT ;  /* 0x000000467c00720c */ /* 0x040fe20003f04070 */
[--C-:B------:R-:W-:Y:S01]  /*41b0*/  @!P1 IMAD.IADD R77, R77, 0x1, -R124.reuse ;  /* 0x000000014d4d9824 */ /* 0x100fe200078e0a7c */
[----:B------:R-:W-:Y:S01]  /*41c0*/  ISETP.GT.U32.AND P1, PT, R124, R69, PT ;  /* 0x000000457c00720c */ /* 0x000fe20003f24070 */
[----:B------:R-:W-:Y:S01]  /*41d0*/  @!P2 IMAD.IADD R76, R76, 0x1, -R124 ;  /* 0x000000014c4ca824 */ /* 0x000fe200078e0a7c */
[----:B------:R-:W-:Y:S01]  /*41e0*/  ISETP.GT.U32.AND P2, PT, R124, R68, PT ;  /* 0x000000447c00720c */ /* 0x000fe20003f44070 */
[----:B------:R-:W-:Y:S01]  /*41f0*/  IMAD.HI.U32 R159, R125, R158, RZ ;  /* 0x0000009e7d9f7227 */ /* 0x000fe200078e00ff */
[----:B------:R-:W-:-:S03]  /*4200*/  LOP3.LUT R172, R237, 0x7a, RZ, 0xfc, !PT ;  /* 0x0000007aedac7812 */ /* 0x000fc600078efcff */
[----:B------:R-:W-:Y:S01]  /*4210*/  IMAD.HI.U32 R162, R125, R81, RZ ;  /* 0x000000517da27227 */ /* 0x000fe200078e00ff */
[----:B------:R-:W-:-:S03]  /*4220*/  IABS R80, R172 ;  /* 0x000000ac00507213 */ /* 0x000fc60000000000 */
[----:B------:R-:W-:Y:S01]  /*4230*/  @!P6 IMAD.IADD R82, R82, 0x1, -R124 ;  /* 0x000000015252e824 */ /* 0x000fe200078e0a7c */
[----:B------:R-:W-:Y:S01]  /*4240*/  ISETP.GT.U32.AND P6, PT, R124, R73, PT ;  /* 0x000000497c00720c */ /* 0x000fe20003fc4070 */
[----:B------:R-:W-:Y:S02]  /*4250*/  IMAD.MOV R159, RZ, RZ, -R159 ;  /* 0x000000ffff9f7224 */ /* 0x000fe400078e0a9f */
[----:B------:R-:W-:Y:S02]  /*4260*/  IMAD.MOV R162, RZ, RZ, -R162 ;  /* 0x000000ffffa27224 */ /* 0x000fe400078e0aa2 */
[--C-:B------:R-:W-:Y:S01]  /*4270*/  @!P5 IMAD.IADD R72, R72, 0x1, -R124.reuse ;  /* 0x000000014848d824 */ /* 0x100fe200078e0a7c */
[C---:B------:R-:W-:Y:S01]  /*4280*/  ISETP.GT.U32.AND P5, PT, R124.reuse, R67, PT ;  /* 0x000000437c00720c */ /* 0x040fe20003fa4070 */
[----:B------:R-:W-:Y:S01]  /*4290*/  @!P4 IMAD.IADD R71, R71, 0x1, -R124 ;  /* 0x000000014747c824 */ /* 0x000fe200078e0a7c */
[C---:B------:R-:W-:Y:S01]  /*42a0*/  ISETP.GT.U32.AND P4, PT, R124.reuse, R66, PT ;  /* 0x000000427c00720c */ /* 0x040fe20003f84070 */
[----:B------:R-:W-:-:S02]  /*42b0*/  IMAD R158, R124, R159, R158 ;  /* 0x0000009f7c9e7224 */ /* 0x000fc400078e029e */
[----:B------:R-:W-:Y:S02]  /*42c0*/  IMAD R81, R124, R162, R81 ;  /* 0x000000a27c517224 */ /* 0x000fe400078e0251 */
[----:B------:R-:W-:Y:S01]  /*42d0*/  IMAD.HI.U32 R160, R125, R80, RZ ;  /* 0x000000507da07227 */ /* 0x000fe200078e00ff */
[----:B------:R-:W-:-:S03]  /*42e0*/  LOP3.LUT R173, R237, 0x78, RZ, 0xfc, !PT ;  /* 0x00000078edad7812 */ /* 0x000fc600078efcff */
[--C-:B------:R-:W-:Y:S01]  /*42f0*/  @!P0 IMAD.IADD R70, R70, 0x1, -R124.reuse ;  /* 0x0000000146468824 */ /* 0x100fe200078e0a7c */
[C---:B------:R-:W-:Y:S01]  /*4300*/  ISETP.GT.U32.AND P0, PT, R124.reuse, R71, PT ;  /* 0x000000477c00720c */ /* 0x040fe20003f04070 */
[--C-:B------:R-:W-:Y:S01]  /*4310*/  @!P1 IMAD.IADD R69, R69, 0x1, -R124.reuse ;  /* 0x0000000145459824 */ /* 0x100fe200078e0a7c */
[----:B------:R-:W-:Y:S01]  /*4320*/  ISETP.GT.U32.AND P1, PT, R124, R158, PT ;  /* 0x0000009e7c00720c */ /* 0x000fe20003f24070 */
[----:B------:R-:W-:Y:S01]  /*4330*/  @!P2 IMAD.IADD R68, R68, 0x1, -R124 ;  /* 0x000000014444a824 */ /* 0x000fe200078e0a7c */
[C---:B------:R-:W-:Y:S01]  /*4340*/  ISETP.GT.U32.AND P2, PT, R124.reuse, R81, PT ;  /* 0x000000517c00720c */ /* 0x040fe20003f44070 */
[----:B------:R-:W-:Y:S01]  /*4350*/  IMAD.MOV R160, RZ, RZ, -R160 ;  /* 0x000000ffffa07224 */ /* 0x000fe200078e0aa0 */
[----:B------:R-:W-:Y:S01]  /*4360*/  LOP3.LUT R171, R237, 0x7c, RZ, 0xfc, !PT ;  /* 0x0000007cedab7812 */ /* 0x000fe200078efcff */
[----:B------:R-:W-:Y:S01]  /*4370*/  @!P6 IMAD.IADD R73, R73, 0x1, -R124 ;  /* 0x000000014949e824 */ /* 0x000fe200078e0a7c */
[----:B------:R-:W-:Y:S01]  /*4380*/  LEA.HI R162, R163, R129, RZ, 0x1a ;  /* 0x00000081a3a27211 */ /* 0x000fe200078fd0ff */
[C---:B------:R-:W-:Y:S01]  /*4390*/  IMAD R80, R124.reuse, R160, R80 ;  /* 0x000000a07c507224 */ /* 0x040fe200078e0250 */
[----:B------:R-:W-:-:S02]  /*43a0*/  ISETP.GT.U32.AND P6, PT, R124, R72, PT ;  /* 0x000000487c00720c */ /* 0x000fc40003fc4070 */
[----:B------:R-:W-:Y:S02]  /*43b0*/  IABS R159, R173 ;  /* 0x000000ad009f7213 */ /* 0x000fe40000000000 */
[----:B------:R-:W-:Y:S01]  /*43c0*/  IABS R160, R171 ;  /* 0x000000ab00a07213 */ /* 0x000fe20000000000 */
[--C-:B------:R-:W-:Y:S02]  /*43d0*/  @!P5 IMAD.IADD R67, R67, 0x1, -R124.reuse ;  /* 0x000000014343d824 */ /* 0x100fe400078e0a7c */
[----:B------:R-:W-:Y:S01]  /*43e0*/  @!P4 IMAD.IADD R66, R66, 0x1, -R124 ;  /* 0x000000014242c824 */ /* 0x000fe200078e0a7c */
[----:B------:R-:W-:Y:S01]  /*43f0*/  ISETP.GT.U32.AND P4, PT, R124, R69, PT ;  /* 0x000000457c00720c */ /* 0x000fe20003f84070 */
[----:B------:R-:W-:Y:S02]  /*4400*/  VIADD R169, R162, 0x5e ;  /* 0x0000005ea2a97836 */ /* 0x000fe40000000000 */
[----:B------:R-:W-:-:S04]  /*4410*/  IMAD.HI.U32 R161, R125, R159, RZ ;  /* 0x0000009f7da17227 */ /* 0x000fc800078e00ff */
[----:B------:R-:W-:Y:S01]  /*4420*/  IMAD.HI.U32 R163, R125, R160, RZ ;  /* 0x000000a07da37227 */ /* 0x000fe200078e00ff */
[----:B------:R-:W-:-:S03]  /*4430*/  IABS R129, R169 ;  /* 0x000000a900817213 */ /* 0x000fc60000000000 */
[--C-:B------:R-:W-:Y:S01]  /*4440*/  @!P0 IMAD.IADD R71, R71, 0x1, -R124.reuse ;  /* 0x0000000147478824 */ /* 0x100fe200078e0a7c */
[----:B------:R-:W-:Y:S01]  /*4450*/  ISETP.GT.U32.AND P0, PT, R124, R67, PT ;  /* 0x000000437c00720c */ /* 0x000fe20003f04070 */
[--C-:B------:R-:W-:Y:S01]  /*4460*/  @!P1 IMAD.IADD R158, R158, 0x1, -R124.reuse ;  /* 0x000000019e9e9824 */ /* 0x100fe200078e0a7c */
[----:B------:R-:W-:Y:S01]  /*4470*/  ISETP.GT.U32.AND P1, PT, R124, R66, PT ;  /* 0x000000427c00720c */ /* 0x000fe20003f24070 */
[--C-:B------:R-:W-:Y:S02]  /*4480*/  @!P2 IMAD.IADD R81, R81, 0x1, -R124.reuse ;  /* 0x000000015151a824 */ /* 0x100fe400078e0a7c */
[----:B------:R-:W-:Y:S02]  /*4490*/  IMAD.MOV R161, RZ, RZ, -R161 ;  /* 0x000000ffffa17224 */ /* 0x000fe400078e0aa1 */
[----:B------:R-:W-:Y:S02]  /*44a0*/  VIADD R170, R162, 0x4e ;  /* 0x0000004ea2aa7836 */ /* 0x000fe40000000000 */
[----:B------:R-:W-:Y:S01]  /*44b0*/  IMAD.MOV R163, RZ, RZ, -R163 ;  /* 0x000000ffffa37224 */ /* 0x000fe200078e0aa3 */
[----:B------:R-:W-:Y:S01]  /*44c0*/  ISETP.GT.U32.AND P5, PT, R124, R70, PT ;  /* 0x000000467c00720c */ /* 0x000fe20003fa4070 */
[----:B------:R-:W-:Y:S01]  /*44d0*/  @!P6 IMAD.IADD R72, R72, 0x1, -R124 ;  /* 0x000000014848e824 */ /* 0x000fe200078e0a7c */
[C---:B------:R-:W-:Y:S01]  /*44e0*/  ISETP.GT.U32.AND P6, PT, R124.reuse, R68, PT ;  /* 0x000000447c00720c */ /* 0x040fe20003fc4070 */
[C---:B------:R-:W-:Y:S01]  /*44f0*/  IMAD R159, R124.reuse, R161, R159 ;  /* 0x000000a17c9f7224 */ /* 0x040fe200078e029f */
[C---:B------:R-:W-:Y:S01]  /*4500*/  ISETP.GT.U32.AND P2, PT, R124.reuse, R81, PT ;  /* 0x000000517c00720c */ /* 0x040fe20003f44070 */
[----:B------:R-:W-:Y:S01]  /*4510*/  IMAD R160, R124, R163, R160 ;  /* 0x000000a37ca07224 */ /* 0x000fe200078e02a0 */
[----:B------:R-:W-:Y:S01]  /*4520*/  IABS R161, R170 ;  /* 0x000000aa00a17213 */ /* 0x000fe20000000000 */
[----:B------:R-:W-:-:S04]  /*4530*/  IMAD.HI.U32 R163, R125, R129, RZ ;  /* 0x000000817da37227 */ /* 0x000fc800078e00ff */
[----:B------:R-:W-:Y:S01]  /*4540*/  @!P4 IMAD.IADD R69, R69, 0x1, -R124 ;  /* 0x000000014545c824 */ /* 0x000fe200078e0a7c */
[----:B------:R-:W-:Y:S01]  /*4550*/  ISETP.GT.U32.AND P4, PT, R124, R159, PT ;  /* 0x0000009f7c00720c */ /* 0x000fe20003f84070 */
[----:B------:R-:W-:Y:S02]  /*4560*/  IMAD.MOV R163, RZ, RZ, -R163 ;  /* 0x000000ffffa37224 */ /* 0x000fe400078e0aa3 */
[----:B------:R-:W-:Y:S02]  /*4570*/  VIADD R168, R162, 0x6e ;  /* 0x0000006ea2a87836 */ /* 0x000fe40000000000 */
[----:B------:R-:W-:-:S04]  /*4580*/  IMAD.HI.U32 R164, R125, R161, RZ ;  /* 0x000000a17da47227 */ /* 0x000fc800078e00ff */
[----:B------:R-:W-:Y:S02]  /*4590*/  VIADD R167, R162, 0x7e ;  /* 0x0000007ea2a77836 */ /* 0x000fe40000000000 */
[--C-:B------:R-:W-:Y:S01]  /*45a0*/  @!P0 IMAD.IADD R67, R67, 0x1, -R124.reuse ;  /* 0x0000000143438824 */ /* 0x100fe200078e0a7c */
[C---:B------:R-:W-:Y:S01]  /*45b0*/  ISETP.GT.U32.AND P0, PT, R124.reuse, R160, PT ;  /* 0x000000a07c00720c */ /* 0x040fe20003f04070 */
[----:B------:R-:W-:Y:S01]  /*45c0*/  IMAD R129, R124, R163, R129 ;  /* 0x000000a37c817224 */ /* 0x000fe200078e0281 */
[----:B------:R-:W-:Y:S01]  /*45d0*/  IABS R163, R168 ;  /* 0x000000a800a37213 */ /* 0x000fe20000000000 */
[----:B------:R-:W-:Y:S01]  /*45e0*/  @!P1 IMAD.IADD R66, R66, 0x1, -R124 ;  /* 0x0000000142429824 */ /* 0x000fe200078e0a7c */
[----:B------:R-:W-:Y:S01]  /*45f0*/  ISETP.GT.U32.AND P1, PT, R124, R65, PT ;  /* 0x000000417c00720c */ /* 0x000fe20003f24070 */
[----:B------:R-:W-:Y:S01]  /*4600*/  IMAD.MOV R164, RZ, RZ, -R164 ;  /* 0x000000ffffa47224 */ /* 0x000fe200078e0aa4 */
[----:B------:R-:W-:Y:S01]  /*4610*/  IABS R162, R167 ;  /* 0x000000a700a27213 */ /* 0x000fe20000000000 */
[--C-:B------:R-:W-:Y:S01]  /*4620*/  @!P5 IMAD.IADD R70, R70, 0x1, -R124.reuse ;  /* 0x000000014646d824 */ /* 0x100fe200078e0a7c */
[----:B------:R-:W-:Y:S01]  /*4630*/  ISETP.GT.U32.AND P5, PT, R124, R158, PT ;  /* 0x0000009e7c00720c */ /* 0x000fe20003fa4070 */
[--C-:B------:R-:W-:Y:S01]  /*4640*/  @!P6 IMAD.IADD R68, R68, 0x1, -R124.reuse ;  /* 0x000000014444e824 */ /* 0x100fe200078e0a7c */
[C---:B------:R-:W-:Y:S01]  /*4650*/  ISETP.GT.U32.AND P6, PT, R124.reuse, R80, PT ;  /* 0x000000507c00720c */ /* 0x040fe20003fc4070 */
[----:B------:R-:W-:Y:S01]  /*4660*/  @!P2 IMAD.IADD R81, R81, 0x1, -R124 ;  /* 0x000000015151a824 */ /* 0x000fe200078e0a7c */
[C---:B------:R-:W-:Y:S01]  /*4670*/  ISETP.GT.U32.AND P2, PT, R124.reuse, R129, PT ;  /* 0x000000817c00720c */ /* 0x040fe20003f44070 */
[----:B------:R-:W-:-:S02]  /*4680*/  IMAD R161, R124, R164, R161 ;  /* 0x000000a47ca17224 */ /* 0x000fc400078e02a1 */
[----:B------:R-:W-:-:S04]  /*4690*/  IMAD.HI.U32 R164, R125, R163, RZ ;  /* 0x000000a37da47227 */ /* 0x000fc800078e00ff */
[----:B------:R-:W-:-:S04]  /*46a0*/  IMAD.HI.U32 R125, R125, R162, RZ ;  /* 0x000000a27d7d7227 */ /* 0x000fc800078e00ff */
[----:B------:R-:W-:Y:S02]  /*46b0*/  @!P4 IMAD.IADD R159, R159, 0x1, -R124 ;  /* 0x000000019f9fc824 */ /* 0x000fe400078e0a7c */
[----:B------:R-:W-:Y:S02]  /*46c0*/  IMAD.MOV R164, RZ, RZ, -R164 ;  /* 0x000000ffffa47224 */ /* 0x000fe400078e0aa4 */
[----:B------:R-:W-:Y:S02]  /*46d0*/  IMAD.MOV R165, RZ, RZ, -R125 ;  /* 0x000000ffffa57224 */ /* 0x000fe400078e0a7d */
[--C-:B------:R-:W-:Y:S01]  /*46e0*/  @!P0 IMAD.IADD R160, R160, 0x1, -R124.reuse ;  /* 0x00000001a0a08824 */ /* 0x100fe200078e0a7c */
[C---:B------:R-:W-:Y:S01]  /*46f0*/  ISETP.GT.U32.AND P0, PT, R124.reuse, R159, PT ;  /* 0x0000009f7c00720c */ /* 0x040fe20003f04070 */
[----:B------:R-:W-:Y:S02]  /*4700*/  IMAD R125, R124, R164, R163 ;  /* 0x000000a47c7d7224 */ /* 0x000fe400078e02a3 */
[----:B------:R-:W-:-:S02]  /*4710*/  @!P1 IMAD.IADD R65, R65, 0x1, -R124 ;  /* 0x0000000141419824 */ /* 0x000fc400078e0a7c */
[--C-:B------:R-:W-:Y:S01]  /*4720*/  @!P5 IMAD.IADD R158, R158, 0x1, -R124.reuse ;  /* 0x000000019e9ed824 */ /* 0x100fe200078e0a7c */
[----:B------:R-:W-:Y:S01]  /*4730*/  ISETP.GT.U32.AND P5, PT, R124, R161, PT ;  /* 0x000000a17c00720c */ /* 0x000fe20003fa4070 */
[--C-:B------:R-:W-:Y:S01]  /*4740*/  @!P6 IMAD.IADD R80, R80, 0x1, -R124.reuse ;  /* 0x000000015050e824 */ /* 0x100fe200078e0a7c */
[C---:B------:R-:W-:Y:S01]  /*4750*/  ISETP.GT.U32.AND P4, PT, R124.reuse, R125, PT ;  /* 0x0000007d7c00720c */ /* 0x040fe20003f84070 */
[--C-:B------:R-:W-:Y:S01]  /*4760*/  @!P2 IMAD.IADD R129, R129, 0x1, -R124.reuse ;  /* 0x000000018181a824 */ /* 0x100fe200078e0a7c */
[C---:B------:R-:W-:Y:S02]  /*4770*/  ISETP.GT.U32.AND P2, PT, R124.reuse, R65, PT ;  /* 0x000000417c00720c */ /* 0x040fe40003f44070 */
[C---:B------:R-:W-:Y:S01]  /*4780*/  ISETP.GT.U32.AND P1, PT, R124.reuse, R80, PT ;  /* 0x000000507c00720c */ /* 0x040fe20003f24070 */
[----:B------:R-:W-:Y:S01]  /*4790*/  @!P0 IMAD.IADD R159, R159, 0x1, -R124 ;  /* 0x000000019f9f8824 */ /* 0x000fe200078e0a7c */
[----:B------:R-:W-:-:S05]  /*47a0*/  ISETP.GT.U32.AND P0, PT, R124, R129, PT ;  /* 0x000000817c00720c */ /* 0x000fca0003f04070 */
[--C-:B------:R-:W-:Y:S01]  /*47b0*/  @!P5 IMAD.IADD R161, R161, 0x1, -R124.reuse ;  /* 0x00000001a1a1d824 */ /* 0x100fe200078e0a7c */
[----:B------:R-:W-:Y:S01]  /*47c0*/  ISETP.GT.U32.AND P5, PT, R124, R160, PT ;  /* 0x000000a07c00720c */ /* 0x000fe20003fa4070 */
[--C-:B------:R-:W-:Y:S02]  /*47d0*/  @!P4 IMAD.IADD R125, R125, 0x1, -R124.reuse ;  /* 0x000000017d7dc824 */ /* 0x100fe400078e0a7c */
[--C-:B------:R-:W-:Y:S01]  /*47e0*/  @!P2 IMAD.IADD R65, R65, 0x1, -R124.reuse ;  /* 0x000000014141a824 */ /* 0x100fe200078e0a7c */
[----:B------:R-:W-:Y:S01]  /*47f0*/  ISETP.GE.AND P2, PT, R237, RZ, PT ;  /* 0x000000ffed00720c */ /* 0x000fe20003f46270 */
[--C-:B------:R-:W-:Y:S01]  /*4800*/  @!P1 IMAD.IADD R80, R80, 0x1, -R124.reuse ;  /* 0x0000000150509824 */ /* 0x100fe200078e0a7c */
[----:B------:R-:W-:Y:S01]  /*4810*/  ISETP.GT.U32.AND P1, PT, R124, R125, PT ;  /* 0x0000007d7c00720c */ /* 0x000fe20003f24070 */
[----:B------:R-:W-:Y:S01]  /*4820*/  IMAD R232, R166, UR17, RZ ;  /* 0x00000011a6e87c24 */ /* 0x000fe2000f8e02ff */
[----:B------:R-:W-:Y:S01]  /*4830*/  ISETP.GT.U32.AND P4, PT, R124, R161, PT ;  /* 0x000000a17c00720c */ /* 0x000fe20003f84070 */
[----:B------:R-:W-:Y:S01]  /*4840*/  @!P0 IMAD.IADD R129, R129, 0x1, -R124 ;  /* 0x0000000181818824 */ /* 0x000fe200078e0a7c */
[----:B------:R-:W-:-:S03]  /*4850*/  ISETP.GE.AND P0, PT, R228, RZ, PT ;  /* 0x000000ffe400720c */ /* 0x000fc60003f06270 */
[----:B------:R-:W-:Y:S01]  /*4860*/  @!P5 IMAD.IADD R160, R160, 0x1, -R124 ;  /* 0x00000001a0a0d824 */ /* 0x000fe200078e0a7c */
[----:B------:R-:W-:-:S03]  /*4870*/  IADD3 R233, P5, PT, R232, UR22, RZ ;  /* 0x00000016e8e97c10 */ /* 0x000fc6000ffbe0ff */
[----:B------:R-:W-:Y:S01]  /*4880*/  @!P2 IMAD.MOV R123, RZ, RZ, -R123 ;  /* 0x000000ffff7ba224 */ /* 0x000fe200078e0a7b */
[----:B------:R-:W-:Y:S01]  /*4890*/  ISETP.GE.AND P2, PT, R225, RZ, PT ;  /* 0x000000ffe100720c */ /* 0x000fe20003f46270 */
[--C-:B------:R-:W-:Y:S01]  /*48a0*/  @!P1 IMAD.IADD R125, R125, 0x1, -R124.reuse ;  /* 0x000000017d7d9824 */ /* 0x100fe200078e0a7c */
[----:B------:R-:W-:Y:S02]  /*48b0*/  LEA.HI.X.SX32 R232, R232, UR23, 0x1, P5 ;  /* 0x00000017e8e87c11 */ /* 0x000fe4000a8f0eff */
[----:B------:R-:W-:Y:S02]  /*48c0*/  ISETP.GE.AND P1, PT, R227, RZ, PT ;  /* 0x000000ffe300720c */ /* 0x000fe40003f26270 */
[----:B------:R-:W-:Y:S01]  /*48d0*/  ISETP.GE.AND P5, PT, R226, RZ, PT ;  /* 0x000000ffe200720c */ /* 0x000fe20003fa6270 */
[----:B------:R-:W-:Y:S01]  /*48e0*/  @!P4 IMAD.IADD R161, R161, 0x1, -R124 ;  /* 0x00000001a1a1c824 */ /* 0x000fe200078e0a7c */
[----:B------:R-:W-:Y:S01]  /*48f0*/  ISETP.GE.AND P4, PT, R229, RZ, PT ;  /* 0x000000ffe500720c */ /* 0x000fe20003f86270 */
[----:B------:R-:W-:Y:S01]  /*4900*/  @!P0 IMAD.MOV R121, RZ, RZ, -R121 ;  /* 0x000000ffff798224 */ /* 0x000fe200078e0a79 */
[----:B------:R-:W-:-:S03]  /*4910*/  ISETP.GE.AND P0, PT, R223, RZ, PT ;  /* 0x000000ffdf00720c */ /* 0x000fc60003f06270 */
[----:B------:R-:W-:Y:S01]  /*4920*/  @!P2 IMAD.MOV R118, RZ, RZ, -R118 ;  /* 0x000000ffff76a224 */ /* 0x000fe200078e0a76 */
[----:B------:R-:W-:-:S03]  /*4930*/  ISETP.GE.AND P2, PT, R220, RZ, PT ;  /* 0x000000ffdc00720c */ /* 0x000fc60003f46270 */
[----:B------:R-:W-:Y:S01]  /*4940*/  @!P1 IMAD.MOV R120, RZ, RZ, -R120 ;  /* 0x000000ffff789224 */ /* 0x000fe200078e0a78 */
[----:B------:R-:W-:Y:S01]  /*4950*/  ISETP.GE.AND P1, PT, R222, RZ, PT ;  /* 0x000000ffde00720c */ /* 0x000fe20003f26270 */
[----:B------:R-:W-:Y:S01]  /*4960*/  @!P5 IMAD.MOV R119, RZ, RZ, -R119 ;  /* 0x000000ffff77d224 */ /* 0x000fe200078e0a77 */
[----:B------:R-:W-:Y:S01]  /*4970*/  ISETP.GE.AND P5, PT, R221, RZ, PT ;  /* 0x000000ffdd00720c */ /* 0x000fe20003fa6270 */
[----:B------:R-:W-:Y:S01]  /*4980*/  @!P4 IMAD.MOV R122, RZ, RZ, -R122 ;  /* 0x000000ffff7ac224 */ /* 0x000fe200078e0a7a */
        /* <DEDUP_REMOVED lines=82> */
[----:B------:R-:W-:Y:S01]  /*4eb0*/  ISETP.GE.AND P0, PT, R178, RZ, PT ;  /* 0x000000ffb200720c */ /* 0x000fe20003f06270 */
[----:B------:R-:W-:Y:S02]  /*4ec0*/  IMAD R162, R124, R165, R162 ;  /* 0x000000a57ca27224 */ /* 0x000fe400078e02a2 */
[----:B------:R-:W-:Y:S01]  /*4ed0*/  @!P2 IMAD.MOV R70, RZ, RZ, -R70 ;  /* 0x000000ffff46a224 */ /* 0x000fe200078e0a46 */
[----:B------:R-:W-:Y:S01]  /*4ee0*/  ISETP.GE.AND P2, PT, R175, RZ, PT ;  /* 0x000000ffaf00720c */ /* 0x000fe20003f46270 */
[----:B0-----:R-:W-:-:S04]  /*4ef0*/  @!UP2 UIADD3 UR4, UPT, UPT, -UR7, 0x100000, URZ ;  /* 0x001000000704a890 */ /* 0x001fc8000fffe1ff */
[----:B------:R-:W-:Y:S02]  /*4f00*/  @!UP2 USHF.L.U32 UR5, UR4, 0xb, URZ ;  /* 0x0000000b0405a899 */ /* 0x000fe400080006ff */
[----:B------:R-:W-:Y:S01]  /*4f10*/  @!UP2 USHF.L.U32 UR4, UR4, 0x1, URZ ;  /* 0x000000010404a899 */ /* 0x000fe200080006ff */
[----:B------:R-:W-:Y:S01]  /*4f20*/  @!P1 IMAD.MOV R72, RZ, RZ, -R72 ;  /* 0x000000ffff489224 */ /* 0x000fe200078e0a48 */
[----:B------:R-:W-:Y:S01]  /*4f30*/  ISETP.GE.AND P1, PT, R177, RZ, PT ;  /* 0x000000ffb100720c */ /* 0x000fe20003f26270 */
[----:B------:R-:W-:Y:S01]  /*4f40*/  @!P5 IMAD.MOV R71, RZ, RZ, -R71 ;  /* 0x000000ffff47d224 */ /* 0x000fe200078e0a47 */
[----:B------:R-:W-:Y:S01]  /*4f50*/  ISETP.GE.AND P5, PT, R176, RZ, PT ;  /* 0x000000ffb000720c */ /* 0x000fe20003fa6270 */
[----:B------:R-:W-:Y:S01]  /*4f60*/  @!P4 IMAD.MOV R76, RZ, RZ, -R76 ;  /* 0x000000ffff4cc224 */ /* 0x000fe200078e0a4c */
[----:B------:R-:W-:Y:S01]  /*4f70*/  ISETP.GT.U32.AND P6, PT, R124, R162, PT ;  /* 0x000000a27c00720c */ /* 0x000fe20003fc4070 */
[----:B------:R-:W-:Y:S01]  /*4f80*/  @!P0 IMAD.MOV R68, RZ, RZ, -R68 ;  /* 0x000000ffff448224 */ /* 0x000fe200078e0a44 */
[----:B------:R-:W-:Y:S01]  /*4f90*/  ISETP.GE.AND P4, PT, R179, RZ, PT ;  /* 0x000000ffb300720c */ /* 0x000fe20003f86270 */
[----:B------:R-:W-:Y:S01]  /*4fa0*/  VOTEU.ALL UP3, P3 ;  /* 0x0000000000ff7886 */ /* 0x000fe20001860000 */
[----:B------:R-:W-:Y:S01]  /*4fb0*/  ISETP.GE.AND P0, PT, R174, RZ, PT ;  /* 0x000000ffae00720c */ /* 0x000fe20003f06270 */
[----:B------:R-:W-:Y:S01]  /*4fc0*/  @!P2 IMAD.MOV R158, RZ, RZ, -R158 ;  /* 0x000000ffff9ea224 */ /* 0x000fe200078e0a9e */
[----:B------:R-:W-:-:S02]  /*4fd0*/  ISETP.GE.AND P2, PT, R171, RZ, PT ;  /* 0x000000ffab00720c */ /* 0x000fc40003f46270 */
[----:B------:R0:W1:Y:S01]  /*4fe0*/  @!UP3 SYNCS.EXCH.64 URZ, [UR13+0x6008], UR4 ;  /* 0x006008040dffb5b2 */ /* 0x0000620008000100 */
[----:B------:R-:W-:Y:S01]  /*4ff0*/  @!P1 IMAD.MOV R67, RZ, RZ, -R67 ;  /* 0x000000ffff439224 */ /* 0x000fe200078e0a43 */
[----:B------:R-:W-:Y:S01]  /*5000*/  ISETP.GE.AND P1, PT, R173, RZ, PT ;  /* 0x000000ffad00720c */ /* 0x000fe20003f26270 */
[----:B------:R-:W-:Y:S01]  /*5010*/  @!P5 IMAD.MOV R66, RZ, RZ, -R66 ;  /* 0x000000ffff42d224 */ /* 0x000fe200078e0a42 */
[----:B------:R-:W-:Y:S01]  /*5020*/  ISETP.GE.AND P5, PT, R172, RZ, PT ;  /* 0x000000ffac00720c */ /* 0x000fe20003fa6270 */
[----:B------:R-:W-:Y:S01]  /*5030*/  @!P6 IMAD.IADD R162, R162, 0x1, -R124 ;  /* 0x00000001a2a2e824 */ /* 0x000fe200078e0a7c */
[----:B0-----:R-:W0:Y:S01]  /*5040*/  LDCU UR4, c[0x0][0x3b0] ;  /* 0x00007600ff0477ac */ /* 0x001e220008000800 */
[----:B------:R-:W-:Y:S01]  /*5050*/  @!P4 IMAD.MOV R69, RZ, RZ, -R69 ;  /* 0x000000ffff45c224 */ /* 0x000fe200078e0a45 */
[----:B------:R-:W-:Y:S01]  /*5060*/  ISETP.NE.AND P4, PT, R75, RZ, PT ;  /* 0x000000ff4b00720c */ /* 0x000fe20003f85270 */
[----:B------:R-:W-:Y:S01]  /*5070*/  @!P0 IMAD.MOV R81, RZ, RZ, -R81 ;  /* 0x000000ffff518224 */ /* 0x000fe200078e0a51 */
[----:B------:R-:W-:-:S02]  /*5080*/  LOP3.LUT R75, RZ, R75, RZ, 0x33, !PT ;  /* 0x0000004bff4b7212 */ /* 0x000fc400078e33ff */
[----:B------:R-:W-:Y:S02]  /*5090*/  ISETP.GE.AND P0, PT, R170, RZ, PT ;  /* 0x000000ffaa00720c */ /* 0x000fe40003f06270 */
[----:B------:R-:W-:Y:S01]  /*50a0*/  ISETP.GT.U32.AND P6, PT, R124, R162, PT ;  /* 0x000000a27c00720c */ /* 0x000fe20003fc4070 */
[----:B------:R-:W-:Y:S01]  /*50b0*/  @!P2 IMAD.MOV R160, RZ, RZ, -R160 ;  /* 0x000000ffffa0a224 */ /* 0x000fe200078e0aa0 */
[----:B------:R-:W-:Y:S02]  /*50c0*/  SEL R122, R75, R122, !P4 ;  /* 0x0000007a4b7a7207 */ /* 0x000fe40006000000 */
[----:B------:R-:W-:Y:S01]  /*50d0*/  ISETP.GE.AND P2, PT, R167, RZ, PT ;  /* 0x000000ffa700720c */ /* 0x000fe20003f46270 */
[----:B------:R-:W-:Y:S01]  /*50e0*/  @!P1 IMAD.MOV R159, RZ, RZ, -R159 ;  /* 0x000000ffff9f9224 */ /* 0x000fe200078e0a9f */
[----:B------:R-:W-:Y:S01]  /*50f0*/  SEL R204, R75, R73, !P4 ;  /* 0x000000494bcc7207 */ /* 0x000fe20006000000 */
[----:B------:R-:W-:Y:S01]  /*5100*/  @!P5 IMAD.MOV R80, RZ, RZ, -R80 ;  /* 0x000000ffff50d224 */ /* 0x000fe200078e0a50 */
[----:B------:R-:W-:-:S02]  /*5110*/  ISETP.GE.AND P1, PT, R169, RZ, PT ;  /* 0x000000ffa900720c */ /* 0x000fc40003f26270 */
[----:B------:R-:W-:Y:S01]  /*5120*/  ISETP.GE.AND P5, PT, R168, RZ, PT ;  /* 0x000000ffa800720c */ /* 0x000fe20003fa6270 */
[----:B0-----:R-:W-:Y:S01]  /*5130*/  IMAD R73, R122, UR4, RZ ;  /* 0x000000047a497c24 */ /* 0x001fe2000f8e02ff */
[C---:B------:R-:W-:Y:S02]  /*5140*/  SEL R120, R75.reuse, R120, !P4 ;  /* 0x000000784b787207 */ /* 0x040fe40006000000 */
[C---:B------:R-:W-:Y:S01]  /*5150*/  SEL R116, R75.reuse, R116, !P4 ;  /* 0x000000744b747207 */ /* 0x040fe20006000000 */
[----:B------:R-:W-:Y:S01]  /*5160*/  @!P0 IMAD.MOV R161, RZ, RZ, -R161 ;  /* 0x000000ffffa18224 */ /* 0x000fe200078e0aa1 */
[C---:B------:R-:W-:Y:S01]  /*5170*/  SEL R114, R75.reuse, R114, !P4 ;  /* 0x000000724b727207 */ /* 0x040fe20006000000 */
[----:B------:R-:W-:Y:S01]  /*5180*/  @!P6 IMAD.IADD R162, R162, 0x1, -R124 ;  /* 0x00000001a2a2e824 */ /* 0x000fe200078e0a7c */
[C---:B------:R-:W-:Y:S01]  /*5190*/  SEL R186, R75.reuse, R85, !P4 ;  /* 0x000000554bba7207 */ /* 0x040fe20006000000 */
[----:B------:R-:W-:Y:S01]  /*51a0*/  IMAD R85, R116, UR4, RZ ;  /* 0x0000000474557c24 */ /* 0x000fe2000f8e02ff */
[C---:B------:R-:W-:Y:S01]  /*51b0*/  SEL R198, R75.reuse, R77, !P4 ;  /* 0x0000004d4bc67207 */ /* 0x040fe20006000000 */
[----:B------:R-:W-:Y:S01]  /*51c0*/  IMAD R77, R120, UR4, RZ ;  /* 0x00000004784d7c24 */ /* 0x000fe2000f8e02ff */
[----:B------:R-:W-:-:S02]  /*51d0*/  SEL R220, R75, R66, !P4 ;  /* 0x000000424bdc7207 */ /* 0x000fc40006000000 */
[----:B------:R-:W-:Y:S02]  /*51e0*/  SEL R110, R75, R110, !P4 ;  /* 0x0000006e4b6e7207 */ /* 0x000fe40006000000 */
[----:B------:R-:W-:Y:S01]  /*51f0*/  IADD3 R66, P0, PT, R73, R233, RZ ;  /* 0x000000e949427210 */ /* 0x000fe20007f1e0ff */
[----:B-----5:R0:W-:Y:S01]  /*5200*/  STS.U8 [R238+UR13+0x4600], R128 ;  /* 0x00460080ee007988 */ /* 0x0201e2000800000d */
[C---:B------:R-:W-:Y:S01]  /*5210*/  SEL R118, R75.reuse, R118, !P4 ;  /* 0x000000764b767207 */ /* 0x040fe20006000000 */
[----:B------:R-:W-:Y:S01]  /*5220*/  @!P2 IMAD.MOV R162, RZ, RZ, -R162 ;  /* 0x000000ffffa2a224 */ /* 0x000fe200078e0aa2 */
[C---:B------:R-:W-:Y:S01]  /*5230*/  SEL R112, R75.reuse, R112, !P4 ;  /* 0x000000704b707207 */ /* 0x040fe20006000000 */
[----:B--2---:R2:W-:Y:S01]  /*5240*/  STS.U8 [R238+UR13+0x4000], R74 ;  /* 0x0040004aee007988 */ /* 0x0045e2000800000d */
[C---:B------:R-:W-:Y:S02]  /*5250*/  SEL R109, R75.reuse, R109, !P4 ;  /* 0x0000006d4b6d7207 */ /* 0x040fe40006000000 */
[----:B------:R-:W-:-:S02]  /*5260*/  SEL R214, R75, R68, !P4 ;  /* 0x000000444bd67207 */ /* 0x000fc40006000000 */
[----:B------:R-:W-:Y:S01]  /*5270*/  LEA.HI.X.SX32 R73, R73, R232, 0x1, P0 ;  /* 0x000000e849497211 */ /* 0x000fe200000f0eff */
[----:B0-----:R-:W-:Y:S01]  /*5280*/  IMAD R128, R114, UR4, RZ ;  /* 0x0000000472807c24 */ /* 0x001fe2000f8e02ff */
[C---:B------:R-:W-:Y:S01]  /*5290*/  SEL R108, R75.reuse, R108, !P4 ;  /* 0x0000006c4b6c7207 */ /* 0x040fe20006000000 */
[----:B------:R-:W-:Y:S01]  /*52a0*/  IMAD R114, R110, UR4, RZ ;  /* 0x000000046e727c24 */ /* 0x000fe2000f8e02ff */
[----:B------:R-:W-:Y:S02]  /*52b0*/  SEL R104, R75, R104, !P4 ;  /* 0x000000684b687207 */ /* 0x000fe40006000000 */
[-C--:B------:R-:W-:Y:S02]  /*52c0*/  IADD3 R68, P2, PT, R77, R233.reuse, RZ ;  /* 0x000000e94d447210 */ /* 0x080fe40007f5e0ff */
[----:B--2---:R-:W-:Y:S02]  /*52d0*/  IADD3 R74, P0, PT, R85, R233, RZ ;  /* 0x000000e9554a7210 */ /* 0x004fe40007f1e0ff */
[----:B------:R-:W-:-:S02]  /*52e0*/  SEL R121, R75, R121, !P4 ;  /* 0x000000794b797207 */ /* 0x000fc40006000000 */
[C---:B------:R-:W-:Y:S01]  /*52f0*/  SEL R224, R75.reuse, R81, !P4 ;  /* 0x000000514be07207 */ /* 0x040fe20006000000 */
[----:B------:R-:W-:Y:S01]  /*5300*/  IMAD R81, R118, UR4, RZ ;  /* 0x0000000476517c24 */ /* 0x000fe2000f8e02ff */
[----:B------:R-:W-:Y:S01]  /*5310*/  LOP3.LUT R236, R238, 0x10, RZ, 0x3c, !PT ;  /* 0x00000010eeec7812 */ /* 0x000fe200078e3cff */
[----:B------:R-:W-:Y:S01]  /*5320*/  @!P1 IMAD.MOV R129, RZ, RZ, -R129 ;  /* 0x000000ffff819224 */ /* 0x000fe200078e0a81 */
[C---:B------:R-:W-:Y:S01]  /*5330*/  SEL R97, R75.reuse, R97, !P4 ;  /* 0x000000614b617207 */ /* 0x040fe20006000000 */
[----:B------:R-:W-:Y:S01]  /*5340*/  @!P5 IMAD.MOV R125, RZ, RZ, -R125 ;  /* 0x000000ffff7dd224 */ /* 0x000fe200078e0a7d */
[C---:B------:R-:W-:Y:S01]  /*5350*/  SEL R89, R75.reuse, R89, !P4 ;  /* 0x000000594b597207 */ /* 0x040fe20006000000 */
[----:B------:R-:W-:Y:S01]  /*5360*/  IMAD R118, R112, UR4, RZ ;  /* 0x0000000470767c24 */ /* 0x000fe2000f8e02ff */
[----:B------:R-:W-:Y:S01]  /*5370*/  SEL R98, R75, R98, !P4 ;  /* 0x000000624b627207 */ /* 0x000fe20006000000 */
[----:B------:R-:W-:Y:S01]  /*5380*/  IMAD R112, R109, UR4, RZ ;  /* 0x000000046d707c24 */ /* 0x000fe2000f8e02ff */
[C---:B------:R-:W-:Y:S01]  /*5390*/  SEL R90, R75.reuse, R90, !P4 ;  /* 0x0000005a4b5a7207 */ /* 0x040fe20006000000 */
[----:B------:R-:W-:Y:S01]  /*53a0*/  IMAD R110, R108, UR4, RZ ;  /* 0x000000046c6e7c24 */ /* 0x000fe2000f8e02ff */
[C---:B------:R-:W-:Y:S01]  /*53b0*/  SEL R182, R75.reuse, R86, !P4 ;  /* 0x000000564bb67207 */ /* 0x040fe20006000000 */
[----:B------:R-:W-:Y:S01]  /*53c0*/  IMAD R109, R104, UR4, RZ ;  /* 0x00000004686d7c24 */ /* 0x000fe2000f8e02ff */
[----:B------:R-:W-:-:S02]  /*53d0*/  SEL R196, R75, R78, !P4 ;  /* 0x0000004e4bc47207 */ /* 0x000fc40006000000 */
[-C--:B------:R-:W-:Y:S02]  /*53e0*/  LEA.HI.X.SX32 R77, R77, R232.reuse, 0x1, P2 ;  /* 0x000000e84d4d7211 */ /* 0x080fe400010f0eff */
[----:B------:R-:W-:Y:S01]  /*53f0*/  LEA.HI.X.SX32 R85, R85, R232, 0x1, P0 ;  /* 0x000000e855557211 */ /* 0x000fe200000f0eff */
[----:B---3--:R-:W-:Y:S01]  /*5400*/  STS.U8 [R238+UR13+0x4200], R126 ;  /* 0x0042007eee007988 */ /* 0x008fe2000800000d */
[----:B------:R-:W-:Y:S01]  /*5410*/  SEL R202, R75, R76, !P4 ;  /* 0x0000004c4bca7207 */ /* 0x000fe20006000000 */
[----:B------:R-:W-:Y:S01]  /*5420*/  IMAD R76, R121, UR4, RZ ;  /* 0x00000004794c7c24 */ /* 0x000fe2000f8e02ff */
[-C--:B------:R-:W-:Y:S01]  /*5430*/  IADD3 R78, P2, PT, R128, R233.reuse, RZ ;  /* 0x000000e9804e7210 */ /* 0x080fe20007f5e0ff */
[----:B----4-:R-:W-:Y:S01]  /*5440*/  STS.U8 [R238+UR13+0x4400], R127 ;  /* 0x0044007fee007988 */ /* 0x010fe2000800000d */
[----:B------:R-:W-:Y:S02]  /*5450*/  IADD3 R86, P0, PT, R114, R233, RZ ;  /* 0x000000e972567210 */ /* 0x000fe40007f1e0ff */
[C---:B------:R-:W-:Y:S01]  /*5460*/  SEL R115, R75.reuse, R115, !P4 ;  /* 0x000000734b737207 */ /* 0x040fe20006000000 */
[----:B------:R-:W-:Y:S01]  /*5470*/  STS.U8 [R238+UR13+0x4800], R130 ;  /* 0x00480082ee007988 */ /* 0x000fe2000800000d */
[----:B------:R-:W-:Y:S01]  /*5480*/  SEL R123, R75, R123, !P4 ;  /* 0x0000007b4b7b7207 */ /* 0x000fe20006000000 */
[----:B------:R-:W-:-:S02]  /*5490*/  IMAD R121, R97, UR4, RZ ;  /* 0x0000000461797c24 */ /* 0x000fc4000f8e02ff */
[----:B------:R-:W-:Y:S01]  /*54a0*/  STS.U8 [R238+UR13+0x4a00], R132 ;  /* 0x004a0084ee007988 */ /* 0x000fe2000800000d */
[----:B------:R-:W-:-:S03]  /*54b0*/  SEL R119, R75, R119, !P4 ;  /* 0x000000774b777207 */ /* 0x000fc60006000000 */
[----:B------:R-:W-:Y:S01]  /*54c0*/  STS.U8 [R238+UR13+0x4c00], R131 ;  /* 0x004c0083ee007988 */ /* 0x000fe2000800000d */
[----:B------:R-:W-:-:S03]  /*54d0*/  SEL R117, R75, R117, !P4 ;  /* 0x000000754b757207 */ /* 0x000fc60006000000 */
[----:B------:R-:W-:Y:S01]  /*54e0*/  STS.U8 [R238+UR13+0x4e00], R134 ;  /* 0x004e0086ee007988 */ /* 0x000fe2000800000d */
[C---:B------:R-:W-:Y:S01]  /*54f0*/  SEL R113, R75.reuse, R113, !P4 ;  /* 0x000000714b717207 */ /* 0x040fe20006000000 */
[----:B------:R-:W-:Y:S01]  /*5500*/  IMAD R120, R98, UR4, RZ ;  /* 0x0000000462787c24 */ /* 0x000fe2000f8e02ff */
[C---:B------:R-:W-:Y:S01]  /*5510*/  SEL R111, R75.reuse, R111, !P4 ;  /* 0x0000006f4b6f7207 */ /* 0x040fe20006000000 */
[----:B------:R0:W-:Y:S01]  /*5520*/  STS.U8 [R236+UR13+0x4680], R137 ;  /* 0x00468089ec007988 */ /* 0x0001e2000800000d */
[C---:B------:R-:W-:Y:S02]  /*5530*/  SEL R107, R75.reuse, R107, !P4 ;  /* 0x0000006b4b6b7207 */ /* 0x040fe40006000000 */
[C---:B------:R-:W-:Y:S01]  /*5540*/  SEL R106, R75.reuse, R106, !P4 ;  /* 0x0000006a4b6a7207 */ /* 0x040fe20006000000 */
[----:B------:R2:W-:Y:S01]  /*5550*/  STS.U8 [R236+UR13+0x4280], R135 ;  /* 0x00428087ec007988 */ /* 0x0005e2000800000d */
[C---:B------:R-:W-:Y:S02]  /*5560*/  SEL R105, R75.reuse, R105, !P4 ;  /* 0x000000694b697207 */ /* 0x040fe40006000000 */
[----:B------:R-:W-:-:S02]  /*5570*/  SEL R103, R75, R103, !P4 ;  /* 0x000000674b677207 */ /* 0x000fc40006000000 */
[----:B------:R-:W-:Y:S01]  /*5580*/  SEL R102, R75, R102, !P4 ;  /* 0x000000664b667207 */ /* 0x000fe20006000000 */
[----:B0-----:R-:W-:Y:S01]  /*5590*/  IMAD R137, R89, UR4, RZ ;  /* 0x0000000459897c24 */ /* 0x001fe2000f8e02ff */
[C---:B------:R-:W-:Y:S02]  /*55a0*/  SEL R101, R75.reuse, R101, !P4 ;  /* 0x000000654b657207 */ /* 0x040fe40006000000 */
[C---:B------:R-:W-:Y:S01]  /*55b0*/  SEL R100, R75.reuse, R100, !P4 ;  /* 0x000000644b647207 */ /* 0x040fe20006000000 */
[----:B--2---:R-:W-:Y:S01]  /*55c0*/  IMAD R135, R90, UR4, RZ ;  /* 0x000000045a877c24 */ /* 0x004fe2000f8e02ff */
[C---:B------:R-:W-:Y:S02]  /*55d0*/  SEL R99, R75.reuse, R99, !P4 ;  /* 0x000000634b637207 */ /* 0x040fe40006000000 */
[C---:B------:R-:W-:Y:S02]  /*55e0*/  SEL R96, R75.reuse, R96, !P4 ;  /* 0x000000604b607207 */ /* 0x040fe40006000000 */
[----:B------:R-:W-:-:S02]  /*55f0*/  SEL R95, R75, R95, !P4 ;  /* 0x0000005f4b5f7207 */ /* 0x000fc40006000000 */
[C---:B------:R-:W-:Y:S02]  /*5600*/  SEL R94, R75.reuse, R94, !P4 ;  /* 0x0000005e4b5e7207 */ /* 0x040fe40006000000 */
[C---:B------:R-:W-:Y:S02]  /*5610*/  SEL R93, R75.reuse, R93, !P4 ;  /* 0x0000005d4b5d7207 */ /* 0x040fe40006000000 */
[C---:B------:R-:W-:Y:S02]  /*5620*/  SEL R65, R75.reuse, R65, !P4 ;  /* 0x000000414b417207 */ /* 0x040fe40006000000 */
        /* <DEDUP_REMOVED lines=21> */
[-C--:B------:R-:W-:Y:S02]  /*5780*/  LEA.HI.X.SX32 R89, R128, R232.reuse, 0x1, P2 ;  /* 0x000000e880597211 */ /* 0x080fe400010f0eff */
[-C--:B------:R-:W-:Y:S01]  /*5790*/  LEA.HI.X.SX32 R97, R114, R232.reuse, 0x1, P0 ;  /* 0x000000e872617211 */ /* 0x080fe200000f0eff */
[----:B------:R-:W-:Y:S01]  /*57a0*/  IMAD R87, R115, UR4, RZ ;  /* 0x0000000473577c24 */ /* 0x000fe2000f8e02ff */
[-C--:B------:R-:W-:Y:S02]  /*57b0*/  IADD3 R90, P2, PT, R110, R233.reuse, RZ ;  /* 0x000000e96e5a7210 */ /* 0x080fe40007f5e0ff */
[-C--:B------:R-:W-:Y:S02]  /*57c0*/  IADD3 R98, P0, PT, R109, R233.reuse, RZ ;  /* 0x000000e96d627210 */ /* 0x080fe40007f1e0ff */
[----:B------:R-:W-:Y:S01]  /*57d0*/  IADD3 R67, P1, PT, R76, R233, RZ ;  /* 0x000000e94c437210 */ /* 0x000fe20007f3e0ff */
[----:B------:R-:W-:Y:S01]  /*57e0*/  IMAD R115, R101, UR4, RZ ;  /* 0x0000000465737c24 */ /* 0x000fe2000f8e02ff */
[-C--:B------:R-:W-:Y:S01]  /*57f0*/  LEA.HI.X.SX32 R101, R110, R232.reuse, 0x1, P2 ;  /* 0x000000e86e657211 */ /* 0x080fe200010f0eff */
[----:B------:R-:W-:Y:S01]  /*5800*/  IMAD R126, R75, UR4, RZ ;  /* 0x000000044b7e7c24 */ /* 0x000fe2000f8e02ff */
[-C--:B------:R-:W-:Y:S01]  /*5810*/  LEA.HI.X.SX32 R109, R109, R232.reuse, 0x1, P0 ;  /* 0x000000e86d6d7211 */ /* 0x080fe200000f0eff */
[----:B------:R-:W-:Y:S01]  /*5820*/  IMAD R129, R65, UR4, RZ ;  /* 0x0000000441817c24 */ /* 0x000fe2000f8e02ff */
[----:B------:R-:W-:-:S02]  /*5830*/  LEA.HI.X.SX32 R75, R76, R232, 0x1, P1 ;  /* 0x000000e84c4b7211 */ /* 0x000fc400008f0eff */
[CC--:B------:R-:W-:Y:S02]  /*5840*/  IADD3 R110, P0, PT, R120.reuse, R233.reuse, RZ ;  /* 0x000000e9786e7210 */ /* 0x0c0fe40007f1e0ff */
[-C--:B------:R-:W-:Y:S01]  /*5850*/  IADD3 R76, P1, PT, R87, R233.reuse, RZ ;  /* 0x000000e9574c7210 */ /* 0x080fe20007f3e0ff */
[----:B------:R-:W-:Y:S01]  /*5860*/  IMAD R127, R113, UR4, RZ ;  /* 0x00000004717f7c24 */ /* 0x000fe2000f8e02ff */
[-C--:B------:R-:W-:Y:S01]  /*5870*/  LEA.HI.X.SX32 R120, R120, R232.reuse, 0x1, P0 ;  /* 0x000000e878787211 */ /* 0x080fe200000f0eff */
[----:B------:R-:W-:Y:S01]  /*5880*/  IMAD R116, R111, UR4, RZ ;  /* 0x000000046f747c24 */ /* 0x000fe2000f8e02ff */
[-C--:B------:R-:W-:Y:S01]  /*5890*/  LEA.HI.X.SX32 R87, R87, R232.reuse, 0x1, P1 ;  /* 0x000000e857577211 */ /* 0x080fe200008f0eff */
[----:B------:R-:W-:Y:S01]  /*58a0*/  IMAD R180, R180, UR4, RZ ;  /* 0x00000004b4b47c24 */ /* 0x000fe2000f8e02ff */
[-C--:B------:R-:W-:Y:S01]  /*58b0*/  IADD3 R130, P0, PT, R129, R233.reuse, RZ ;  /* 0x000000e981827210 */ /* 0x080fe20007f1e0ff */
[----:B------:R-:W-:Y:S01]  /*58c0*/  IMAD R111, R103, UR4, RZ ;  /* 0x00000004676f7c24 */ /* 0x000fe2000f8e02ff */
[-C--:B------:R-:W-:Y:S01]  /*58d0*/  IADD3 R88, P1, PT, R112, R233.reuse, RZ ;  /* 0x000000e970587210 */ /* 0x080fe20007f3e0ff */
[----:B------:R-:W-:Y:S01]  /*58e0*/  IMAD R113, R102, UR4, RZ ;  /* 0x0000000466717c24 */ /* 0x000fe2000f8e02ff */
[----:B------:R-:W-:Y:S01]  /*58f0*/  LEA.HI.X.SX32 R129, R129, R232, 0x1, P0 ;  /* 0x000000e881817211 */ /* 0x000fe200000f0eff */
[----:B------:R-:W-:Y:S01]  /*5900*/  IMAD R79, R119, UR4, RZ ;  /* 0x00000004774f7c24 */ /* 0x000fe2000f8e02ff */
[----:B------:R-:W-:Y:S01]  /*5910*/  IADD3 R181, P0, PT, R180, R233, RZ ;  /* 0x000000e9b4b57210 */ /* 0x000fe20007f1e0ff */
[----:B------:R-:W-:-:S02]  /*5920*/  IMAD R83, R117, UR4, RZ ;  /* 0x0000000475537c24 */ /* 0x000fc4000f8e02ff */
[----:B------:R-:W-:Y:S01]  /*5930*/  IMAD R119, R99, UR4, RZ ;  /* 0x0000000463777c24 */ /* 0x000fe2000f8e02ff */
[-C--:B------:R-:W-:Y:S01]  /*5940*/  LEA.HI.X.SX32 R99, R112, R232.reuse, 0x1, P1 ;  /* 0x000000e870637211 */ /* 0x080fe200008f0eff */
[----:B------:R-:W-:Y:S01]  /*5950*/  IMAD R117, R100, UR4, RZ ;  /* 0x0000000464757c24 */ /* 0x000fe2000f8e02ff */
[-C--:B------:R-:W-:Y:S01]  /*5960*/  IADD3 R100, P1, PT, R111, R233.reuse, RZ ;  /* 0x000000e96f647210 */ /* 0x080fe20007f3e0ff */
[----:B------:R-:W-:Y:S01]  /*5970*/  IMAD R192, R192, UR4, RZ ;  /* 0x00000004c0c07c24 */ /* 0x000fe2000f8e02ff */
[----:B------:R-:W-:Y:S01]  /*5980*/  IADD3 R102, P2, PT, R113, R233, RZ ;  /* 0x000000e971667210 */ /* 0x000fe20007f5e0ff */
[----:B------:R-:W-:Y:S02]  /*5990*/  IMAD R122, R96, UR4, RZ ;  /* 0x00000004607a7c24 */ /* 0x000fe4000f8e02ff */
[----:B------:R-:W-:Y:S01]  /*59a0*/  IMAD R71, R123, UR4, RZ ;  /* 0x000000047b477c24 */ /* 0x000fe2000f8e02ff */
[-C--:B------:R-:W-:Y:S01]  /*59b0*/  LEA.HI.X.SX32 R180, R180, R232.reuse, 0x1, P0 ;  /* 0x000000e8b4b47211 */ /* 0x080fe200000f0eff */
[----:B------:R0:W-:Y:S01]  /*59c0*/  STS.U8 [R236+UR13+0x4080], R133 ;  /* 0x00408085ec007988 */ /* 0x0001e2000800000d */
[----:B------:R-:W-:Y:S01]  /*59d0*/  IMAD R198, R198, UR4, RZ ;  /* 0x00000004c6c67c24 */ /* 0x000fe2000f8e02ff */
[-C--:B------:R-:W-:Y:S01]  /*59e0*/  LEA.HI.X.SX32 R111, R111, R232.reuse, 0x1, P1 ;  /* 0x000000e86f6f7211 */ /* 0x080fe200008f0eff */
[----:B------:R-:W-:Y:S01]  /*59f0*/  IMAD R178, R178, UR4, RZ ;  /* 0x00000004b2b27c24 */ /* 0x000fe2000f8e02ff */
[----:B------:R-:W-:-:S02]  /*5a00*/  LEA.HI.X.SX32 R113, R113, R232, 0x1, P2 ;  /* 0x000000e871717211 */ /* 0x000fc400010f0eff */
[-C--:B------:R-:W-:Y:S02]  /*5a10*/  IADD3 R193, P0, PT, R192, R233.reuse, RZ ;  /* 0x000000e9c0c17210 */ /* 0x080fe40007f1e0ff */
[-C--:B------:R-:W-:Y:S01]  /*5a20*/  IADD3 R112, P1, PT, R121, R233.reuse, RZ ;  /* 0x000000e979707210 */ /* 0x080fe20007f3e0ff */
[----:B0-----:R-:W-:Y:S01]  /*5a30*/  IMAD R133, R91, UR4, RZ ;  /* 0x000000045b857c24 */ /* 0x001fe2000f8e02ff */
        /* <DEDUP_REMOVED lines=8> */
[-C--:B------:R-:W-:Y:S02]  /*5ac0*/  IADD3 R199, P0, PT, R198, R233.reuse, RZ ;  /* 0x000000e9c6c77210 */ /* 0x080fe40007f1e0ff */
[-C--:B------:R-:W-:Y:S02]  /*5ad0*/  IADD3 R69, P4, PT, R79, R233.reuse, RZ ;  /* 0x000000e94f457210 */ /* 0x080fe40007f9e0ff */
[-C--:B------:R-:W-:Y:S02]  /*5ae0*/  IADD3 R70, P5, PT, R81, R233.reuse, RZ ;  /* 0x000000e951467210 */ /* 0x080fe40007fbe0ff */
[----:B------:R-:W-:Y:S02]  /*5af0*/  LEA.HI.X.SX32 R71, R71, R232, 0x1, P6 ;  /* 0x000000e847477211 */ /* 0x000fe400030f0eff */
[-C--:B------:R-:W-:Y:S02]  /*5b00*/  IADD3 R134, P2, PT, R133, R233.reuse, RZ ;  /* 0x000000e985867210 */ /* 0x080fe40007f5e0ff */
[----:B------:R-:W-:-:S02]  /*5b10*/  IADD3 R179, P1, PT, R178, R233, RZ ;  /* 0x000000e9b2b37210 */ /* 0x000fc40007f3e0ff */
[----:B------:R-:W-:Y:S01]  /*5b20*/  IADD3 R72, P6, PT, R83, R233, RZ ;  /* 0x000000e953487210 */ /* 0x000fe20007fde0ff */
[----:B------:R-:W-:Y:S01]  /*5b30*/  IMAD R210, R210, UR4, RZ ;  /* 0x00000004d2d27c24 */ /* 0x000fe2000f8e02ff */
[-C--:B------:R-:W-:Y:S01]  /*5b40*/  LEA.HI.X.SX32 R198, R198, R232.reuse, 0x1, P0 ;  /* 0x000000e8c6c67211 */ /* 0x080fe200000f0eff */
[----:B------:R-:W-:Y:S01]  /*5b50*/  IMAD R108, R107, UR4, RZ ;  /* 0x000000046b6c7c24 */ /* 0x000fe2000f8e02ff */
[-C--:B------:R-:W-:Y:S01]  /*5b60*/  LEA.HI.X.SX32 R79, R79, R232.reuse, 0x1, P4 ;  /* 0x000000e84f4f7211 */ /* 0x080fe200020f0eff */
[----:B------:R-:W-:Y:S01]  /*5b70*/  IMAD R106, R106, UR4, RZ ;  /* 0x000000046a6a7c24 */ /* 0x000fe2000f8e02ff */
[-C--:B------:R-:W-:Y:S01]  /*5b80*/  LEA.HI.X.SX32 R81, R81, R232.reuse, 0x1, P5 ;  /* 0x000000e851517211 */ /* 0x080fe200028f0eff */
[----:B------:R-:W-:Y:S01]  /*5b90*/  IMAD R194, R194, UR4, RZ ;  /* 0x00000004c2c27c24 */ /* 0x000fe2000f8e02ff */
[-C--:B------:R-:W-:Y:S01]  /*5ba0*/  LEA.HI.X.SX32 R133, R133, R232.reuse, 0x1, P2 ;  /* 0x000000e885857211 */ /* 0x080fe200010f0eff */
[----:B------:R-:W-:Y:S01]  /*5bb0*/  IMAD R196, R196, UR4, RZ ;  /* 0x00000004c4c47c24 */ /* 0x000fe2000f8e02ff */
[----:B------:R-:W-:-:S02]  /*5bc0*/  LEA.HI.X.SX32 R178, R178, R232, 0x1, P1 ;  /* 0x000000e8b2b27211 */ /* 0x000fc400008f0eff */
[-C--:B------:R-:W-:Y:S01]  /*5bd0*/  IADD3 R205, P0, PT, R204, R233.reuse, RZ ;  /* 0x000000e9cccd7210 */ /* 0x080fe20007f1e0ff */
[----:B------:R-:W-:Y:S01]  /*5be0*/  IMAD R107, R105, UR4, RZ ;  /* 0x00000004696b7c24 */ /* 0x000fe2000f8e02ff */
[-C--:B------:R-:W-:Y:S02]  /*5bf0*/  IADD3 R80, P4, PT, R127, R233.reuse, RZ ;  /* 0x000000e97f507210 */ /* 0x080fe40007f9e0ff */
[-C--:B------:R-:W-:Y:S02]  /*5c00*/  IADD3 R82, P5, PT, R118, R233.reuse, RZ ;  /* 0x000000e976527210 */ /* 0x080fe40007fbe0ff */
[----:B------:R-:W-:Y:S02]  /*5c10*/  LEA.HI.X.SX32 R83, R83, R232, 0x1, P6 ;  /* 0x000000e853537211 */ /* 0x000fe400030f0eff */
[-C--:B------:R-:W-:Y:S02]  /*5c20*/  IADD3 R185, P2, PT, R161, R233.reuse, RZ ;  /* 0x000000e9a1b97210 */ /* 0x080fe40007f5e0ff */
[----:B------:R-:W-:-:S02]  /*5c30*/  IADD3 R191, P1, PT, R190, R233, RZ ;  /* 0x000000e9bebf7210 */ /* 0x000fc40007f3e0ff */
[-C--:B------:R-:W-:Y:S01]  /*5c40*/  IADD3 R84, P6, PT, R116, R233.reuse, RZ ;  /* 0x000000e974547210 */ /* 0x080fe20007fde0ff */
        /* <DEDUP_REMOVED lines=9> */
[----:B------:R-:W-:Y:S01]  /*5ce0*/  LEA.HI.X.SX32 R190, R190, R232, 0x1, P1 ;  /* 0x000000e8bebe7211 */ /* 0x000fe200008f0eff */
[----:B------:R-:W-:Y:S01]  /*5cf0*/  IMAD R202, R202, UR4, RZ ;  /* 0x00000004caca7c24 */ /* 0x000fe2000f8e02ff */
[-C--:B------:R-:W-:Y:S01]  /*5d00*/  IADD3 R211, P0, PT, R210, R233.reuse, RZ ;  /* 0x000000e9d2d37210 */ /* 0x080fe20007f1e0ff */
[----:B------:R-:W-:Y:S01]  /*5d10*/  IMAD R200, R200, UR4, RZ ;  /* 0x00000004c8c87c24 */ /* 0x000fe2000f8e02ff */
[----:B------:R-:W-:-:S02]  /*5d20*/  IADD3 R92, P4, PT, R108, R233, RZ ;  /* 0x000000e96c5c7210 */ /* 0x000fc40007f9e0ff */
[-C--:B------:R-:W-:Y:S02]  /*5d30*/  IADD3 R94, P5, PT, R106, R233.reuse, RZ ;  /* 0x000000e96a5e7210 */ /* 0x080fe40007fbe0ff */
[-C--:B------:R-:W-:Y:S02]  /*5d40*/  LEA.HI.X.SX32 R95, R116, R232.reuse, 0x1, P6 ;  /* 0x000000e8745f7211 */ /* 0x080fe400030f0eff */
        /* <DEDUP_REMOVED lines=9> */
[-C--:B------:R-:W-:Y:S02]  /*5de0*/  LEA.HI.X.SX32 R194, R194, R232.reuse, 0x1, P1 ;  /* 0x000000e8c2c27211 */ /* 0x080fe400008f0eff */
[-C--:B------:R-:W-:Y:S02]  /*5df0*/  LEA.HI.X.SX32 R196, R196, R232.reuse, 0x1, P2 ;  /* 0x000000e8c4c47211 */ /* 0x080fe400010f0eff */
[-C--:B------:R-:W-:Y:S02]  /*5e00*/  IADD3 R217, P0, PT, R216, R233.reuse, RZ ;  /* 0x000000e9d8d97210 */ /* 0x080fe40007f1e0ff */
[-C--:B------:R-:W-:Y:S02]  /*5e10*/  IADD3 R104, P4, PT, R115, R233.reuse, RZ ;  /* 0x000000e973687210 */ /* 0x080fe40007f9e0ff */
[----:B------:R-:W-:Y:S02]  /*5e20*/  IADD3 R106, P5, PT, R117, R233, RZ ;  /* 0x000000e9756a7210 */ /* 0x000fe40007fbe0ff */
[----:B------:R-:W-:-:S02]  /*5e30*/  LEA.HI.X.SX32 R107, R107, R232, 0x1, P6 ;  /* 0x000000e86b6b7211 */ /* 0x000fc400030f0eff */
[-C--:B------:R-:W-:Y:S02]  /*5e40*/  IADD3 R201, P1, PT, R200, R233.reuse, RZ ;  /* 0x000000e9c8c97210 */ /* 0x080fe40007f3e0ff */
[-C--:B------:R-:W-:Y:S02]  /*5e50*/  IADD3 R203, P2, PT, R202, R233.reuse, RZ ;  /* 0x000000e9cacb7210 */ /* 0x080fe40007f5e0ff */
[----:B------:R-:W-:Y:S02]  /*5e60*/  IADD3 R108, P6, PT, R119, R233, RZ ;  /* 0x000000e9776c7210 */ /* 0x000fe40007fde0ff */
        /* <DEDUP_REMOVED lines=15> */
[----:B------:R0:W-:Y:S01]  /*5f60*/  STS.U8 [R236+UR13+0x4480], R136 ;  /* 0x00448088ec007988 */ /* 0x0001e2000800000d */
        /* <DEDUP_REMOVED lines=8> */
[----:B------:R-:W-:Y:S01]  /*5ff0*/  PLOP3.LUT P0, PT, PT, PT, UP1, 0x80, 0x8 ;  /* 0x000000000008781c */ /* 0x000fe20003f0f018 */
[----:B------:R-:W-:Y:S01]  /*6000*/  IMAD R186, R186, UR4, RZ ;  /* 0x00000004baba7c24 */ /* 0x000fe2000f8e02ff */
[----:B------:R-:W-:-:S02]  /*6010*/  LEA.HI.X.SX32 R125, R125, R232, 0x1, P6 ;  /* 0x000000e87d7d7211 */ /* 0x000fc400030f0eff */
[-C--:B------:R-:W-:Y:S02]  /*6020*/  IADD3 R132, P4, PT, R131, R233.reuse, RZ ;  /* 0x000000e983847210 */ /* 0x080fe40007f9e0ff */
[-C--:B------:R-:W-:Y:S02]  /*6030*/  IADD3 R177, P5, PT, R137, R233.reuse, RZ ;  /* 0x000000e989b17210 */ /* 0x080fe40007fbe0ff */
[-C--:B------:R-:W-:Y:S02]  /*6040*/  IADD3 R213, P1, PT, R212, R233.reuse, RZ ;  /* 0x000000e9d4d57210 */ /* 0x080fe40007f3e0ff */
[-C--:B------:R-:W-:Y:S02]  /*6050*/  IADD3 R215, P2, PT, R214, R233.reuse, RZ ;  /* 0x000000e9d6d77210 */ /* 0x080fe40007f5e0ff */
[----:B0-----:R-:W-:Y:S02]  /*6060*/  IADD3 R136, P6, PT, R135, R233, RZ ;  /* 0x000000e987887210 */ /* 0x001fe40007fde0ff */
[----:B------:R-:W-:Y:S01]  /*6070*/  ISETP.LT.AND P0, PT, R166, UR30, P0 ;  /* 0x0000001ea6007c0c */ /* 0x000fe20008701270 */
        /* <DEDUP_REMOVED lines=8> */
[-C--:B------:R-:W-:Y:S02]  /*6100*/  IADD3 R183, P4, PT, R182, R233.reuse, RZ ;  /* 0x000000e9b6b77210 */ /* 0x080fe40007f9e0ff */
[----:B------:R-:W-:Y:S02]  /*6110*/  LEA.HI.X.SX32 R135, R135, R232, 0x1, P6 ;  /* 0x000000e887877211 */ /* 0x000fe400030f0eff */
[-C--:B------:R-:W-:Y:S02]  /*6120*/  IADD3 R189, P5, PT, R188, R233.reuse, RZ ;  /* 0x000000e9bcbd7210 */ /* 0x080fe40007fbe0ff */
[-C--:B------:R-:W-:Y:S02]  /*6130*/  IADD3 R219, P1, PT, R218, R233.reuse, RZ ;  /* 0x000000e9dadb7210 */ /* 0x080fe40007f3e0ff */
[-C--:B------:R-:W-:Y:S02]  /*6140*/  IADD3 R221, P2, PT, R220, R233.reuse, RZ ;  /* 0x000000e9dcdd7210 */ /* 0x080fe40007f5e0ff */
[----:B------:R-:W-:-:S02]  /*6150*/  IADD3 R187, P6, PT, R186, R233, RZ ;  /* 0x000000e9babb7210 */ /* 0x000fc40007fde0ff */
[-C--:B------:R-:W-:Y:S02]  /*6160*/  LEA.HI.X.SX32 R182, R182, R232.reuse, 0x1, P4 ;  /* 0x000000e8b6b67211 */ /* 0x080fe400020f0eff */
[-C--:B------:R-:W-:Y:S02]  /*6170*/  LEA.HI.X.SX32 R188, R188, R232.reuse, 0x1, P5 ;  /* 0x000000e8bcbc7211 */ /* 0x080fe400028f0eff */
[-C--:B------:R-:W-:Y:S02]  /*6180*/  LEA.HI.X.SX32 R218, R218, R232.reuse, 0x1, P1 ;  /* 0x000000e8dada7211 */ /* 0x080fe400008f0eff */
[-C--:B------:R-:W-:Y:S02]  /*6190*/  LEA.HI.X.SX32 R220, R220, R232.reuse, 0x1, P2 ;  /* 0x000000e8dcdc7211 */ /* 0x080fe400010f0eff */
[----:B------:R-:W-:Y:S02]  /*61a0*/  LEA.HI.X.SX32 R186, R186, R232, 0x1, P6 ;  /* 0x000000e8baba7211 */ /* 0x000fe400030f0eff */
[----:B------:R-:W-:-:S02]  /*61b0*/  IADD3 R225, P1, PT, R224, R233, RZ ;  /* 0x000000e9e0e17210 */ /* 0x000fc40007f3e0ff */
[-C--:B------:R-:W-:Y:S02]  /*61c0*/  IADD3 R227, P2, PT, R226, R233.reuse, RZ ;  /* 0x000000e9e2e37210 */ /* 0x080fe40007f5e0ff */
[-C--:B------:R-:W-:Y:S02]  /*61d0*/  IADD3 R229, P4, PT, R228, R233.reuse, RZ ;  /* 0x000000e9e4e57210 */ /* 0x080fe40007f9e0ff */
[-C--:B------:R-:W-:Y:S02]  /*61e0*/  IADD3 R231, P5, PT, R230, R233.reuse, RZ ;  /* 0x000000e9e6e77210 */ /* 0x080fe40007fbe0ff */
[----:B------:R-:W-:Y:S01]  /*61f0*/  IADD3 R233, P6, PT, R126, R233, RZ ;  /* 0x000000e97ee97210 */ /* 0x000fe20007fde0ff */
[----:B------:R0:W-:Y:S01]  /*6200*/  STS.U8 [R236+UR13+0x4880], R138 ;  /* 0x0048808aec007988 */ /* 0x0001e2000800000d */
[-C--:B------:R-:W-:Y:S02]  /*6210*/  LEA.HI.X.SX32 R224, R224, R232.reuse, 0x1, P1 ;  /* 0x000000e8e0e07211 */ /* 0x080fe400008f0eff */
[----:B------:R-:W-:-:S02]  /*6220*/  LEA.HI.X.SX32 R226, R226, R232, 0x1, P2 ;  /* 0x000000e8e2e27211 */ /* 0x000fc400010f0eff */
[-C--:B------:R-:W-:Y:S02]  /*6230*/  LEA.HI.X.SX32 R228, R228, R232.reuse, 0x1, P4 ;  /* 0x000000e8e4e47211 */ /* 0x080fe400020f0eff */
[-C--:B------:R-:W-:Y:S01]  /*6240*/  LEA.HI.X.SX32 R230, R230, R232.reuse, 0x1, P5 ;  /* 0x000000e8e6e67211 */ /* 0x080fe200028f0eff */
[----:B------:R-:W-:Y:S01]  /*6250*/  @P0 IMAD.MOV.U32 R127, RZ, RZ, R71 ;  /* 0x000000ffff7f0224 */ /* 0x000fe200078e0047 */
[----:B------:R-:W-:Y:S01]  /*6260*/  LEA.HI.X.SX32 R232, R126, R232, 0x1, P6 ;  /* 0x000000e87ee87211 */ /* 0x000fe200030f0eff */
[----:B------:R-:W-:Y:S01]  /*6270*/  @P0 IMAD.MOV.U32 R126, RZ, RZ, R65 ;  /* 0x000000ffff7e0224 */ /* 0x000fe200078e0041 */
[----:B0-----:R-:W-:-:S06]  /*6280*/  PRMT R138, RZ, 0x7610, R138 ;  /* 0x00007610ff8a7816 */ /* 0x001fcc000000008a */
[----:B------:R0:W2:Y:S01]  /*6290*/  @P0 LDG.E.U8 R138, desc[UR26][R126.64] ;  /* 0x0000001a7e8a0981 */ /* 0x0000a2000c1e1100 */
[C---:B------:R-:W-:Y:S02]  /*62a0*/  LOP3.LUT R235, R238.reuse, 0x20, RZ, 0x3c, !PT ;  /* 0x00000020eeeb7812 */ /* 0x040fe400078e3cff */
[----:B------:R-:W-:Y:S01]  /*62b0*/  LOP3.LUT R234, R238, 0x30, RZ, 0x3c, !PT ;  /* 0x00000030eeea7812 */ /* 0x000fe200078e3cff */
[----:B------:R-:W-:Y:S04]  /*62c0*/  STS.U8 [R236+UR13+0x4a80], R139 ;  /* 0x004a808bec007988 */ /* 0x000fe8000800000d */
        /* <DEDUP_REMOVED lines=9> */
[----:B------:R-:W-:Y:S01]  /*6360*/  STS.U8 [R235+UR13+0x4f00], R150 ;  /* 0x004f0096eb007988 */ /* 0x000fe2000800000d */
[----:B0-----:R-:W-:-:S03]  /*6370*/  @P0 IMAD.MOV.U32 R126, RZ, RZ, R69 ;  /* 0x000000ffff7e0224 */ /* 0x001fc600078e0045 */
[----:B------:R-:W-:Y:S01]  /*6380*/  STS.U8 [R234+UR13+0x4180], R149 ;  /* 0x00418095ea007988 */ /* 0x000fe2000800000d */
[----:B------:R-:W-:-:S03]  /*6390*/  @P0 IMAD.MOV.U32 R127, RZ, RZ, R79 ;  /* 0x000000ffff7f0224 */ /* 0x000fc600078e004f */
[----:B------:R-:W-:Y:S04]  /*63a0*/  STS.U8 [R234+UR13+0x4580], R151 ;  /* 0x00458097ea007988 */ /* 0x000fe8000800000d */
[----:B------:R-:W-:Y:S04]  /*63b0*/  STS.U8 [R234+UR13+0x4980], R153 ;  /* 0x00498099ea007988 */ /* 0x000fe8000800000d */
[----:B------:R-:W-:Y:S04]  /*63c0*/  STS.U8 [R234+UR13+0x4d80], R152 ;  /* 0x004d8098ea007988 */ /* 0x000fe8000800000d */
[----:B------:R-:W-:Y:S04]  /*63d0*/  STS.U8 [R234+UR13+0x4380], R155 ;  /* 0x0043809bea007988 */ /* 0x000fe8000800000d */
[----:B------:R-:W-:Y:S04]  /*63e0*/  STS.U8 [R234+UR13+0x4780], R154 ;  /* 0x0047809aea007988 */ /* 0x000fe8000800000d */
[----:B------:R-:W-:Y:S04]  /*63f0*/  STS.U8 [R234+UR13+0x4b80], R157 ;  /* 0x004b809dea007988 */ /* 0x000fe8000800000d */
[----:B------:R-:W-:Y:S04]  /*6400*/  STS.U8 [R234+UR13+0x4f80], R156 ;  /* 0x004f809cea007988 */ /* 0x000fe8000800000d */
[----:B--2---:R0:W-:Y:S02]  /*6410*/  STS.U8 [R238+UR13], R138 ;  /* 0x0000008aee007988 */ /* 0x0041e4000800000d */
[----:B0-----:R-:W-:-:S06]  /*6420*/  PRMT R138, RZ, 0x7610, R138 ;  /* 0x00007610ff8a7816 */ /* 0x001fcc000000008a */
[----:B------:R0:W2:Y:S02]  /*6430*/  @P0 LDG.E.U8 R138, desc[UR26][R126.64] ;  /* 0x0000001a7e8a0981 */ /* 0x0000a4000c1e1100 */
[----:B0-----:R-:W-:Y:S02]  /*6440*/  @P0 IMAD.MOV.U32 R126, RZ, RZ, R76 ;  /* 0x000000ffff7e0224 */ /* 0x001fe400078e004c */
[----:B------:R-:W-:Y:S01]  /*6450*/  @P0 IMAD.MOV.U32 R127, RZ, RZ, R87 ;  /* 0x000000ffff7f0224 */ /* 0x000fe200078e0057 */
[----:B--2---:R0:W-:Y:S02]  /*6460*/  STS.U8 [R238+UR13+0x200], R138 ;  /* 0x0002008aee007988 */ /* 0x0041e4000800000d */
        /* <DEDUP_REMOVED lines=306> */
[----:B------:R-:W2:Y:S04]  /*7790*/  @P0 LDG.E.U8 R138, desc[UR26][R126.64] ;  /* 0x0000001a7e8a0981 */ /* 0x000ea8000c1e1100 */
[----:B------:R0:W-:Y:S04]  /*77a0*/  STL [R1+0xa4], R175 ;  /* 0x0000a4af01007387 */ /* 0x0001e80000100800 */
[----:B------:R0:W-:Y:S04]  /*77b0*/  STL [R1+0xa0], R174 ;  /* 0x0000a0ae01007387 */ /* 0x0001e80000100800 */
[----:B------:R0:W-:Y:S04]  /*77c0*/  STL [R1+0x9c], R173 ;  /* 0x00009cad01007387 */ /* 0x0001e80000100800 */
[----:B------:R0:W-:Y:S04]  /*77d0*/  STL [R1+0x98], R172 ;  /* 0x000098ac01007387 */ /* 0x0001e80000100800 */
[----:B------:R0:W-:Y:S04]  /*77e0*/  STL [R1+0x94], R171 ;  /* 0x000094ab01007387 */ /* 0x0001e80000100800 */
[----:B------:R0:W-:Y:S04]  /*77f0*/  STL [R1+0xc], R170 ;  /* 0x00000caa01007387 */ /* 0x0001e80000100800 */
[----:B------:R0:W-:Y:S04]  /*7800*/  STL [R1+0x8], R169 ;  /* 0x000008a901007387 */ /* 0x0001e80000100800 */
[----:B------:R0:W-:Y:S04]  /*7810*/  STL [R1+0x4], R168 ;  /* 0x000004a801007387 */ /* 0x0001e80000100800 */
[----:B------:R0:W-:Y:S01]  /*7820*/  STL [R1], R167 ;  /* 0x000000a701007387 */ /* 0x0001e20000100800 */
[----:B------:R-:W-:-:S04]  /*7830*/  UISETP.NE.U32.AND UP1, UPT, UR8, URZ, UPT ;  /* 0x000000ff0800728c */ /* 0x000fc8000bf25070 */
[----:B------:R-:W-:Y:S02]  /*7840*/  UISETP.LT.OR UP2, UPT, UR32, 0x40, UP1 ;  /* 0x000000402000788c */ /* 0x000fe40008f41670 */
[----:B------:R-:W-:Y:S01]  /*7850*/  UISETP.GE.AND UP3, UPT, UR32, 0x80, UPT ;  /* 0x000000802000788c */ /* 0x000fe2000bf66270 */
[----:B--2---:R0:W-:Y:S01]  /*7860*/  STS.U8 [R234+UR13+0x1d80], R138 ;  /* 0x001d808aea007988 */ /* 0x0041e2000800000d */
[----:B-1----:R1:W-:Y:S06]  /*7870*/  MEMBAR.ALL.CTA ;  /* 0x0000000000007992 */ /* 0x0023ec0000008000 */
[----:B-1----:R-:W1:Y:S02]  /*7880*/  FENCE.VIEW.ASYNC.S ;  /* 0x00000000000073c6 */ /* 0x002e640000000000 */
[----:B-1----:R-:W-:Y:S06]  /*7890*/  BAR.SYNC.DEFER_BLOCKING 0x0 ;  /* 0x0000000000007b1d */ /* 0x002fec0000010000 */
[----:B------:R-:W-:Y:S05]  /*78a0*/  BRA.U UP2, `(.L_x_6) ;  /* 0x0000000102687547 */ /* 0x000fea000b800000 */
[----:B------:R-:W-:Y:S02]  /*78b0*/  UIADD3 UR4, UPT, UPT, UR13, 0x4000, URZ ;  /* 0x000040000d047890 */ /* 0x000fe4000fffe0ff */
[----:B------:R-:W-:Y:S02]  /*78c0*/  USHF.R.U32.HI UR8, URZ, 0x4, UR13 ;  /* 0x00000004ff087899 */ /* 0x000fe4000801160d */
[----:B------:R-:W-:Y:S02]  /*78d0*/  USHF.R.U32.HI UR4, URZ, 0x4, UR4 ;  /* 0x00000004ff047899 */ /* 0x000fe40008011604 */
[----:B------:R-:W-:Y:S02]  /*78e0*/  USGXT.U32 UR8, UR8, 0xe ;  /* 0x0000000e0808789a */ /* 0x000fe40008000000 */
[----:B------:R-:W-:Y:S01]  /*78f0*/  USGXT.U32 UR6, UR4, 0xe ;  /* 0x0000000e0406789a */ /* 0x000fe20008000000 */
[----:B------:R-:W-:Y:S01]  /*7900*/  UMOV UR18, 0xffffff80 ;  /* 0xffffff8000127882 */ /* 0x000fe20000000000 */
[----:B------:R-:W-:Y:S01]  /*7910*/  UMOV UR19, 0x7fffbfdf ;  /* 0x7fffbfdf00137882 */ /* 0x000fe20000000000 */
[----:B------:R-:W-:Y:S01]  /*7920*/  UMOV UR20, 0xfffffffe ;  /* 0xfffffffe00147882 */ /* 0x000fe20000000000 */
[----:B------:R-:W-:Y:S01]  /*7930*/  UMOV UR21, 0x7fffbfdf ;  /* 0x7fffbfdf00157882 */ /* 0x000fe20000000000 */
[----:B------:R-:W-:Y:S01]  /*7940*/  UMOV UR9, URZ ;  /* 0x000000ff00097c82 */ /* 0x000fe20008000000 */
[----:B------:R-:W-:Y:S01]  /*7950*/  UMOV UR7, URZ ;  /* 0x000000ff00077c82 */ /* 0x000fe20008000000 */
[----:B------:R-:W-:-:S02]  /*7960*/  UIADD3.64 UR20, UPT, UPT, UR8, -UR20, URZ ;  /* 0x8000001408147297 */ /* 0x000fc4000fffe0ff */
[----:B------:R-:W-:Y:S01]  /*7970*/  UIADD3.64 UR18, UPT, UPT, UR6, -UR18, URZ ;  /* 0x8000001206127297 */ /* 0x000fe2000fffe0ff */
[----:B------:R-:W-:Y:S01]  /*7980*/  UMOV UR22, 0x0 ;  /* 0x0000000000167882 */ /* 0x000fe20000000000 */
[----:B------:R-:W-:Y:S01]  /*7990*/  UMOV UR23, 0x4208010 ;  /* 0x0420801000177882 */ /* 0x000fe20000000000 */
[----:B------:R-:W-:Y:S01]  /*79a0*/  UMOV UR4, UR10 ;  /* 0x0000000a00047c82 */ /* 0x000fe20008000000 */
[----:B------:R-:W-:Y:S01]  /*79b0*/  UMOV UR5, URZ ;  /* 0x000000ff00057c82 */ /* 0x000fe20008000000 */
[----:B------:R-:W-:Y:S01]  /*79c0*/  UMOV UR9, 0x80004020 ;  /* 0x8000402000097882 */ /* 0x000fe20000000000 */
[----:B------:R-:W-:Y:S01]  /*79d0*/  UMOV UR7, 0x80004020 ;  /* 0x8000402000077882 */ /* 0x000fe20000000000 */
[----:B------:R-:W-:Y:S01]  /*79e0*/  UMOV UR24, 0x0 ;  /* 0x0000000000187882 */ /* 0x000fe20000000000 */
[----:B------:R-:W-:Y:S01]  /*79f0*/  UMOV UR25, 0x4208010 ;  /* 0x0420801000197882 */ /* 0x000fe20000000000 */
[----:B------:R-:W-:Y:S01]  /*7a00*/  UMOV UR4, UR4 ;  /* 0x0000000400047c82 */ /* 0x000fe20008000000 */
[----:B------:R1:W-:Y:S01]  /*7a10*/  UTCQMMA gdesc[UR6], gdesc[UR8], tmem[UR12], tmem[UR22], idesc[UR23], !UPT ;  /* 0x00ff1608060075ea */ /* 0x0003e2000f80030c */
[----:B------:R1:W-:Y:S01]  /*7a20*/  UTCQMMA gdesc[UR18], gdesc[UR20], tmem[UR12], tmem[UR24], idesc[UR25], UPT ;  /* 0x00ff1814120075ea */ /* 0x0003e2000b80030c */
[----:B------:R1:W-:Y:S01]  /*7a30*/  UTCBAR [UR4], URZ ;  /* 0x000000ff040073e9 */ /* 0x0003e200080000ff */
[----:B------:R-:W-:Y:S01]  /*7a40*/  NOP ;  /* 0x0000000000007918 */ /* 0x000fe20000000000 */
.L_x_6:
[----:B-1----:R-:W-:Y:S01]  /*7a50*/  UMOV UR4, URZ ;  /* 0x000000ff00047c82 */ /* 0x002fe20008000000 */
[----:B------:R-:W-:Y:S05]  /*7a60*/  BRA.U !UP3, `(.L_x_7) ;  /* 0x000000310bf87547 */ /* 0x000fea000b800000 */
[----:B------:R-:W-:Y:S01]  /*7a70*/  USHF.R.S32.HI UR4, URZ, 0x1f, UR32 ;  /* 0x0000001fff047899 */ /* 0x000fe20008011420 */
[----:B------:R-:W-:Y:S01]  /*7a80*/  IMAD.MOV.U32 R126, RZ, RZ, RZ ;  /* 0x000000ffff7e7224 */ /* 0x000fe200078e00ff */
[----:B------:R-:W-:Y:S02]  /*7a90*/  UIADD3 UR5, UPT, UPT, UR13, 0x5000, URZ ;  /* 0x000050000d057890 */ /* 0x000fe4000fffe0ff */
[----:B------:R-:W-:Y:S02]  /*7aa0*/  ULEA.HI UR4, UR4, UR32, URZ, 0x6 ;  /* 0x0000002004047291 */ /* 0x000fe4000f8f30ff */
[----:B------:R-:W-:Y:S02]  /*7ab0*/  UIADD3 UR6, UPT, UPT, UR13, 0x2000, URZ ;  /* 0x000020000d067890 */ /* 0x000fe4000fffe0ff */
[----:B------:R-:W-:Y:S02]  /*7ac0*/  USHF.R.S32.HI UR4, URZ, 0x6, UR4 ;  /* 0x00000006ff047899 */ /* 0x000fe40008011404 */
[----:B------:R-:W-:-:S02]  /*7ad0*/  USHF.R.U32.HI UR5, URZ, 0x4, UR5 ;  /* 0x00000004ff057899 */ /* 0x000fc40008011605 */
[----:B------:R-:W-:Y:S02]  /*7ae0*/  USHF.R.U32.HI UR8, URZ, 0x4, UR6 ;  /* 0x00000004ff087899 */ /* 0x000fe40008011606 */
[----:B------:R-:W-:Y:S02]  /*7af0*/  UISETP.LT.AND UP2, UPT, UR4, 0x2, UPT ;  /* 0x000000020400788c */ /* 0x000fe4000bf41270 */
[----:B------:R-:W-:Y:S02]  /*7b00*/  USHF.L.U32 UR15, UR16, 0x6, URZ ;  /* 0x00000006100f7899 */ /* 0x000fe400080006ff */
[----:B------:R-:W-:Y:S02]  /*7b10*/  USHF.L.U32 UR28, UR17, 0x6, URZ ;  /* 0x00000006111c7899 */ /* 0x000fe400080006ff */
[----:B------:R-:W-:Y:S02]  /*7b20*/  USGXT.U32 UR6, UR5, 0xe ;  /* 0x0000000e0506789a */ /* 0x000fe40008000000 */
[----:B------:R-:W-:-:S02]  /*7b30*/  USGXT.U32 UR8, UR8, 0xe ;  /* 0x0000000e0808789a */ /* 0x000fc40008000000 */
[----:B------:R-:W-:Y:S01]  /*7b40*/  USEL UR4, UR4, 0x2, !UP2 ;  /* 0x0000000204047887 */ /* 0x000fe2000d000000 */
[----:B------:R-:W-:Y:S01]  /*7b50*/  UMOV UR16, 0xffffff80 ;  /* 0xffffff8000107882 */ /* 0x000fe20000000000 */
[----:B------:R-:W-:Y:S01]  /*7b60*/  UMOV UR17, 0x7fffbfdf ;  /* 0x7fffbfdf00117882 */ /* 0x000fe20000000000 */
[----:B------:R-:W-:Y:S01]  /*7b70*/  UMOV UR18, 0xfffffffe ;  /* 0xfffffffe00127882 */ /* 0x000fe20000000000 */
[----:B------:R-:W-:Y:S01]  /*7b80*/  UMOV UR19, 0x7fffbfdf ;  /* 0x7fffbfdf00137882 */ /* 0x000fe20000000000 */
[----:B------:R-:W-:Y:S01]  /*7b90*/  UMOV UR7, URZ ;  /* 0x000000ff00077c82 */ /* 0x000fe20008000000 */
[----:B------:R-:W-:Y:S01]  /*7ba0*/  UMOV UR9, URZ ;  /* 0x000000ff00097c82 */ /* 0x000fe20008000000 */
[----:B------:R-:W-:Y:S02]  /*7bb0*/  UIADD3 UR30, UPT, UPT, UR30, -0x40, URZ ;  /* 0xffffffc01e1e7890 */ /* 0x000fe4000fffe0ff */
[----:B------:R-:W-:Y:S02]  /*7bc0*/  USHF.R.S32.HI UR33, URZ, 0x1f, UR15 ;  /* 0x0000001fff217899 */ /* 0x000fe4000801140f */
[----:B------:R-:W-:-:S02]  /*7bd0*/  USHF.R.S32.HI UR34, URZ, 0x1f, UR28 ;  /* 0x0000001fff227899 */ /* 0x000fc4000801141c */
[----:B------:R-:W-:Y:S02]  /*7be0*/  UIADD3.64 UR16, UPT, UPT, UR6, -UR16, URZ ;  /* 0x8000001006107297 */ /* 0x000fe4000fffe0ff */
[----:B------:R-:W-:Y:S02]  /*7bf0*/  UIADD3.64 UR18, UPT, UPT, UR8, -UR18, URZ ;  /* 0x8000001208127297 */ /* 0x000fe4000fffe0ff */
[----:B------:R-:W-:Y:S01]  /*7c00*/  UIADD3 UR29, UPT, UPT, UR4, -0x1, URZ ;  /* 0xffffffff041d7890 */ /* 0x000fe2000fffe0ff */
[----:B------:R-:W-:Y:S01]  /*7c10*/  UMOV UR31, 0x1 ;  /* 0x00000001001f7882 */ /* 0x000fe20000000000 */
[----:B------:R-:W-:-:S10]  /*7c20*/  UMOV UR5, URZ ;  /* 0x000000ff00057c82 */ /* 0x000fd40008000000 */
.L_x_10:
[----:B------:R-:W-:Y:S01]  /*7c30*/  IADD3 R229, P1, PT, R229, UR28, RZ ;  /* 0x0000001ce5e57c10 */ /* 0x000fe2000ff3e0ff */
[----:B0-----:R-:W0:Y:S01]  /*7c40*/  S2R R138, SR_TID.X ;  /* 0x00000000008a7919 */ /* 0x001e220000002100 */
[----:B------:R-:W-:Y:S01]  /*7c50*/  IADD3 R233, P5, PT, R233, UR28, RZ ;  /* 0x0000001ce9e97c10 */ /* 0x000fe2000ffbe0ff */
[----:B------:R-:W-:Y:S01]  /*7c60*/  IMAD.U32 R126, R126, -0x80000000, RZ ;  /* 0x800000007e7e7824 */ /* 0x000fe200078e00ff */
[----:B------:R-:W-:Y:S02]  /*7c70*/  IADD3.X R228, PT, PT, R228, UR34, RZ, P1, !PT ;  /* 0x00000022e4e47c10 */ /* 0x000fe40008ffe4ff */
[----:B------:R-:W-:Y:S02]  /*7c80*/  IADD3 R219, P1, PT, R219, UR28, RZ ;  /* 0x0000001cdbdb7c10 */ /* 0x000fe4000ff3e0ff */
[----:B------:R-:W-:Y:S02]  /*7c90*/  IADD3.X R232, PT, PT, R232, UR34, RZ, P5, !PT ;  /* 0x00000022e8e87c10 */ /* 0x000fe4000affe4ff */
[----:B------:R-:W-:-:S02]  /*7ca0*/  IADD3.X R218, PT, PT, R218, UR34, RZ, P1, !PT ;  /* 0x00000022dada7c10 */ /* 0x000fc40008ffe4ff */
[----:B------:R-:W-:Y:S02]  /*7cb0*/  IADD3 R209, P1, PT, R209, UR28, RZ ;  /* 0x0000001cd1d17c10 */ /* 0x000fe4000ff3e0ff */
[----:B------:R-:W-:Y:S02]  /*7cc0*/  IADD3 R231, P6, PT, R231, UR28, RZ ;  /* 0x0000001ce7e77c10 */ /* 0x000fe4000ffde0ff */
[----:B------:R-:W-:Y:S02]  /*7cd0*/  IADD3.X R208, PT, PT, R208, UR34, RZ, P1, !PT ;  /* 0x00000022d0d07c10 */ /* 0x000fe40008ffe4ff */
[----:B------:R-:W-:Y:S02]  /*7ce0*/  IADD3 R199, P1, PT, R199, UR28, RZ ;  /* 0x0000001cc7c77c10 */ /* 0x000fe4000ff3e0ff */
[----:B------:R-:W-:Y:S02]  /*7cf0*/  IADD3 R227, P2, PT, R227, UR28, RZ ;  /* 0x0000001ce3e37c10 */ /* 0x000fe4000ff5e0ff */
        /* <DEDUP_REMOVED lines=8> */
[----:B------:R-:W-:Y:S02]  /*7d80*/  IADD3.X R230, PT, PT, R230, UR34, RZ, P6, !PT ;  /* 0x00000022e6e67c10 */ /* 0x000fe4000b7fe4ff */
[----:B------:R-:W-:Y:S02]  /*7d90*/  IADD3.X R226, PT, PT, R226, UR34, RZ, P2, !PT ;  /* 0x00000022e2e27c10 */ /* 0x000fe400097fe4ff */
[----:B------:R-:W-:Y:S02]  /*7da0*/  IADD3.X R222, PT, PT, R222, UR34, RZ, P5, !PT ;  /* 0x00000022dede7c10 */ /* 0x000fe4000affe4ff */
[----:B------:R-:W-:Y:S02]  /*7db0*/  IADD3 R221, P6, PT, R221, UR28, RZ ;  /* 0x0000001cdddd7c10 */ /* 0x000fe4000ffde0ff */
[----:B------:R-:W-:-:S02]  /*7dc0*/  IADD3 R217, P2, PT, R217, UR28, RZ ;  /* 0x0000001cd9d97c10 */ /* 0x000fc4000ff5e0ff */
[----:B------:R-:W-:Y:S02]  /*7dd0*/  IADD3 R213, P5, PT, R213, UR28, RZ ;  /* 0x0000001cd5d57c10 */ /* 0x000fe4000ffbe0ff */
[----:B------:R-:W-:Y:S02]  /*7de0*/  IADD3.X R129, PT, PT, R129, UR34, RZ, P1, !PT ;  /* 0x0000002281817c10 */ /* 0x000fe40008ffe4ff */
[----:B------:R-:W-:Y:S02]  /*7df0*/  IADD3.X R224, PT, PT, R224, UR34, RZ, P4, !PT ;  /* 0x00000022e0e07c10 */ /* 0x000fe4000a7fe4ff */
[----:B------:R-:W-:Y:S02]  /*7e00*/  IADD3 R112, P1, PT, R112, UR28, RZ ;  /* 0x0000001c70707c10 */ /* 0x000fe4000ff3e0ff */
[----:B------:R-:W-:Y:S02]  /*7e10*/  IADD3 R215, P4, PT, R215, UR28, RZ ;  /* 0x0000001cd7d77c10 */ /* 0x000fe4000ff9e0ff */
[----:B------:R-:W-:-:S02]  /*7e20*/  IADD3.X R220, PT, PT, R220, UR34, RZ, P6, !PT ;  /* 0x00000022dcdc7c10 */ /* 0x000fc4000b7fe4ff */
[----:B------:R-:W-:Y:S02]  /*7e30*/  IADD3.X R216, PT, PT, R216, UR34, RZ, P2, !PT ;  /* 0x00000022d8d87c10 */ /* 0x000fe400097fe4ff */
[----:B------:R-:W-:Y:S02]  /*7e40*/  IADD3.X R212, PT, PT, R212, UR34, RZ, P5, !PT ;  /* 0x00000022d4d47c10 */ /* 0x000fe4000affe4ff */
[----:B------:R-:W-:Y:S02]  /*7e50*/  IADD3 R211, P6, PT, R211, UR28, RZ ;  /* 0x0000001cd3d37c10 */ /* 0x000fe4000ffde0ff */
[----:B------:R-:W-:Y:S02]  /*7e60*/  IADD3 R207, P2, PT, R207, UR28, RZ ;  /* 0x0000001ccfcf7c10 */ /* 0x000fe4000ff5e0ff */
[----:B------:R-:W-:Y:S02]  /*7e70*/  IADD3 R203, P5, PT, R203, UR28, RZ ;  /* 0x0000001ccbcb7c10 */ /* 0x000fe4000ffbe0ff */
[----:B------:R-:W-:-:S02]  /*7e80*/  IADD3.X R121, PT, PT, R121, UR34, RZ, P1, !PT ;  /* 0x0000002279797c10 */ /* 0x000fc40008ffe4ff */
[----:B------:R-:W-:Y:S02]  /*7e90*/  IADD3.X R214, PT, PT, R214, UR34, RZ, P4, !PT ;  /* 0x00000022d6d67c10 */ /* 0x000fe4000a7fe4ff */
[----:B------:R-:W-:Y:S02]  /*7ea0*/  IADD3 R102, P1, PT, R102, UR28, RZ ;  /* 0x0000001c66667c10 */ /* 0x000fe4000ff3e0ff */
[----:B------:R-:W-:Y:S02]  /*7eb0*/  IADD3 R205, P4, PT, R205, UR28, RZ ;  /* 0x0000001ccdcd7c10 */ /* 0x000fe4000ff9e0ff */
[----:B------:R-:W-:Y:S02]  /*7ec0*/  IADD3.X R210, PT, PT, R210, UR34, RZ, P6, !PT ;  /* 0x00000022d2d27c10 */ /* 0x000fe4000b7fe4ff */
[----:B------:R-:W-:Y:S02]  /*7ed0*/  IADD3.X R206, PT, PT, R206, UR34, RZ, P2, !PT ;  /* 0x00000022cece7c10 */ /* 0x000fe400097fe4ff */
[----:B------:R-:W-:-:S02]  /*7ee0*/  IADD3.X R202, PT, PT, R202, UR34, RZ, P5, !PT ;  /* 0x00000022caca7c10 */ /* 0x000fc4000affe4ff */
[----:B------:R-:W-:Y:S02]  /*7ef0*/  IADD3 R201, P6, PT, R201, UR28, RZ ;  /* 0x0000001cc9c97c10 */ /* 0x000fe4000ffde0ff */
[----:B------:R-:W-:Y:S02]  /*7f00*/  IADD3 R197, P2, PT, R197, UR28, RZ ;  /* 0x0000001cc5c57c10 */ /* 0x000fe4000ff5e0ff */
[----:B------:R-:W-:Y:S02]  /*7f10*/  IADD3 R193, P5, PT, R193, UR28, RZ ;  /* 0x0000001cc1c17c10 */ /* 0x000fe4000ffbe0ff */
[----:B------:R-:W-:Y:S02]  /*7f20*/  IADD3.X R113, PT, PT, R113, UR34, RZ, P1, !PT ;  /* 0x0000002271717c10 */ /* 0x000fe40008ffe4ff */
[----:B------:R-:W-:Y:S02]  /*7f30*/  IADD3.X R204, PT, PT, R204, UR34, RZ, P4, !PT ;  /* 0x00000022cccc7c10 */ /* 0x000fe4000a7fe4ff */
[----:B------:R-:W-:-:S02]  /*7f40*/  IADD3 R92, P1, PT, R92, UR28, RZ ;  /* 0x0000001c5c5c7c10 */ /* 0x000fc4000ff3e0ff */
        /* <DEDUP_REMOVED lines=76> */
[----:B------:R-:W-:Y:S02]  /*8410*/  IADD3 R69, P4, PT, R69, UR28, RZ ;  /* 0x0000001c45457c10 */ /* 0x000fe4000ff9e0ff */
[----:B------:R-:W-:-:S02]  /*8420*/  IADD3.X R85, PT, PT, R85, UR34, RZ, P6, !PT ;  /* 0x0000002255557c10 */ /* 0x000fc4000b7fe4ff */
[----:B------:R-:W-:Y:S02]  /*8430*/  IADD3.X R81, PT, PT, R81, UR34, RZ, P2, !PT ;  /* 0x0000002251517c10 */ /* 0x000fe400097fe4ff */
[----:B------:R-:W-:Y:S02]  /*8440*/  IADD3.X R77, PT, PT, R77, UR34, RZ, P5, !PT ;  /* 0x000000224d4d7c10 */ /* 0x000fe4000affe4ff */
[----:B------:R-:W-:Y:S01]  /*8450*/  IADD3.X R46, PT, PT, R46, UR33, RZ, P1, !PT ;  /* 0x000000212e2e7c10 */ /* 0x000fe20008ffe4ff */
[----:B------:R-:W1:Y:S01]  /*8460*/  SYNCS.PHASECHK.TRANS64.TRYWAIT P1, [UR10], R126 ;  /* 0x0000007eff0075a7 */ /* 0x000e62000802110a */
[----:B------:R-:W-:Y:S02]  /*8470*/  IADD3 R67, P6, PT, R67, UR28, RZ ;  /* 0x0000001c43437c10 */ /* 0x000fe4000ffde0ff */
[----:B------:R-:W-:Y:S02]  /*8480*/  IADD3 R65, P2, PT, R65, UR28, RZ ;  /* 0x0000001c41417c10 */ /* 0x000fe4000ff5e0ff */
[----:B------:R-:W-:-:S02]  /*8490*/  IADD3 R43, P5, PT, R43, UR15, RZ ;  /* 0x0000000f2b2b7c10 */ /* 0x000fc4000ffbe0ff */
[----:B------:R-:W-:Y:S02]  /*84a0*/  IADD3.X R79, PT, PT, R79, UR34, RZ, P4, !PT ;  /* 0x000000224f4f7c10 */ /* 0x000fe4000a7fe4ff */
[----:B------:R-:W-:Y:S02]  /*84b0*/  IADD3 R59, P4, PT, R59, UR15, RZ ;  /* 0x0000000f3b3b7c10 */ /* 0x000fe4000ff9e0ff */
[----:B------:R-:W-:Y:S02]  /*84c0*/  IADD3.X R75, PT, PT, R75, UR34, RZ, P6, !PT ;  /* 0x000000224b4b7c10 */ /* 0x000fe4000b7fe4ff */
[----:B------:R-:W-:Y:S02]  /*84d0*/  IADD3.X R71, PT, PT, R71, UR34, RZ, P2, !PT ;  /* 0x0000002247477c10 */ /* 0x000fe400097fe4ff */
[----:B------:R-:W-:Y:S02]  /*84e0*/  IADD3.X R52, PT, PT, R52, UR33, RZ, P5, !PT ;  /* 0x0000002134347c10 */ /* 0x000fe4000affe4ff */
[----:B------:R-:W-:-:S02]  /*84f0*/  IADD3 R27, P6, PT, R27, UR15, RZ ;  /* 0x0000000f1b1b7c10 */ /* 0x000fc4000ffde0ff */
[----:B------:R-:W-:Y:S02]  /*8500*/  IADD3 R51, P2, PT, R51, UR15, RZ ;  /* 0x0000000f33337c10 */ /* 0x000fe4000ff5e0ff */
[----:B------:R-:W-:Y:S02]  /*8510*/  IADD3 R25, P5, PT, R25, UR15, RZ ;  /* 0x0000000f19197c10 */ /* 0x000fe4000ffbe0ff */
[----:B------:R-:W-:Y:S02]  /*8520*/  IADD3.X R64, PT, PT, R64, UR33, RZ, P4, !PT ;  /* 0x0000002140407c10 */ /* 0x000fe4000a7fe4ff */
[----:B------:R-:W-:Y:S02]  /*8530*/  IADD3 R41, P4, PT, R41, UR15, RZ ;  /* 0x0000000f29297c10 */ /* 0x000fe4000ff9e0ff */
[----:B------:R-:W-:Y:S02]  /*8540*/  IADD3.X R36, PT, PT, R36, UR33, RZ, P6, !PT ;  /* 0x0000002124247c10 */ /* 0x000fe4000b7fe4ff */
[----:B------:R-:W-:-:S02]  /*8550*/  IADD3.X R60, PT, PT, R60, UR33, RZ, P2, !PT ;  /* 0x000000213c3c7c10 */ /* 0x000fc400097fe4ff */
[----:B------:R-:W-:Y:S02]  /*8560*/  IADD3.X R34, PT, PT, R34, UR33, RZ, P5, !PT ;  /* 0x0000002122227c10 */ /* 0x000fe4000affe4ff */
[----:B------:R-:W-:Y:S02]  /*8570*/  IADD3 R9, P6, PT, R9, UR15, RZ ;  /* 0x0000000f09097c10 */ /* 0x000fe4000ffde0ff */
[----:B------:R-:W-:Y:S02]  /*8580*/  IADD3 R39, P2, PT, R39, UR15, RZ ;  /* 0x0000000f27277c10 */ /* 0x000fe4000ff5e0ff */
[----:B------:R-:W-:Y:S02]  /*8590*/  IADD3 R7, P5, PT, R7, UR15, RZ ;  /* 0x0000000f07077c10 */ /* 0x000fe4000ffbe0ff */
[----:B------:R-:W-:Y:S02]  /*85a0*/  IADD3.X R50, PT, PT, R50, UR33, RZ, P4, !PT ;  /* 0x0000002132327c10 */ /* 0x000fe4000a7fe4ff */
[----:B------:R-:W-:-:S02]  /*85b0*/  IADD3 R23, P4, PT, R23, UR15, RZ ;  /* 0x0000000f17177c10 */ /* 0x000fc4000ff9e0ff */
[----:B------:R-:W-:Y:S02]  /*85c0*/  IADD3.X R18, PT, PT, R18, UR33, RZ, P6, !PT ;  /* 0x0000002112127c10 */ /* 0x000fe4000b7fe4ff */
[----:B------:R-:W-:Y:S02]  /*85d0*/  IADD3.X R48, PT, PT, R48, UR33, RZ, P2, !PT ;  /* 0x0000002130307c10 */ /* 0x000fe400097fe4ff */
[----:B------:R-:W-:Y:S02]  /*85e0*/  IADD3.X R16, PT, PT, R16, UR33, RZ, P5, !PT ;  /* 0x0000002110107c10 */ /* 0x000fe4000affe4ff */
        /* <DEDUP_REMOVED lines=19> */
[--C-:B0-----:R-:W-:Y:S02]  /*8720*/  SHF.R.U32.HI R127, RZ, 0x6, R138.reuse ;  /* 0x00000006ff7f7819 */ /* 0x101fe4000001168a */
[----:B------:R-:W-:-:S02]  /*8730*/  SHF.R.U32.HI R138, RZ, 0x6, R138 ;  /* 0x00000006ff8a7819 */ /* 0x000fc4000001168a */
        /* <DEDUP_REMOVED lines=8> */
[----:B------:R-:W-:Y:S02]  /*87c0*/  SGXT.U32 R138, R138, 0x1 ;  /* 0x000000018a8a781a */ /* 0x000fe40000000000 */
[----:B------:R-:W-:Y:S02]  /*87d0*/  IADD3.X R10, PT, PT, R10, UR33, RZ, P4, !PT ;  /* 0x000000210a0a7c10 */ /* 0x000fe4000a7fe4ff */
[----:B------:R-:W-:Y:S02]  /*87e0*/  IADD3 R2, P4, PT, R2, UR15, RZ ;  /* 0x0000000f02027c10 */ /* 0x000fe4000ff9e0ff */
[----:B------:R-:W-:-:S02]  /*87f0*/  IADD3.X R40, PT, PT, R40, UR33, RZ, P6, !PT ;  /* 0x0000002128287c10 */ /* 0x000fc4000b7fe4ff */
[----:B------:R-:W-:Y:S02]  /*8800*/  IADD3.X R24, PT, PT, R24, UR33, RZ, P2, !PT ;  /* 0x0000002118187c10 */ /* 0x000fe400097fe4ff */
[----:B------:R-:W-:Y:S02]  /*8810*/  IADD3.X R54, PT, PT, R54, UR33, RZ, P5, !PT ;  /* 0x0000002136367c10 */ /* 0x000fe4000affe4ff */
[----:B------:R-:W-:Y:S02]  /*8820*/  SGXT.U32 R127, R127, 0x1 ;  /* 0x000000017f7f781a */ /* 0x000fe40000000000 */
[----:B------:R-:W-:Y:S02]  /*8830*/  IADD3 R29, P6, PT, R29, UR15, RZ ;  /* 0x0000000f1d1d7c10 */ /* 0x000fe4000ffde0ff */
[----:B------:R-:W-:Y:S02]  /*8840*/  LOP3.LUT R138, R138, 0x8, RZ, 0xfc, !PT ;  /* 0x000000088a8a7812 */ /* 0x000fe400078efcff */
[----:B------:R-:W-:-:S02]  /*8850*/  IADD3 R13, P2, PT, R13, UR15, RZ ;  /* 0x0000000f0d0d7c10 */ /* 0x000fc4000ff5e0ff */
[----:B------:R-:W-:Y:S02]  /*8860*/  IADD3 R0, P5, PT, R0, UR15, RZ ;  /* 0x0000000f00007c10 */ /* 0x000fe4000ffbe0ff */
[----:B------:R-:W-:Y:S02]  /*8870*/  IADD3.X R8, PT, PT, R8, UR33, RZ, P4, !PT ;  /* 0x0000002108087c10 */ /* 0x000fe4000a7fe4ff */
[----:B------:R-:W-:Y:S02]  /*8880*/  ISETP.GE.AND P0, PT, R127, UR30, PT ;  /* 0x0000001e7f007c0c */ /* 0x000fe4000bf06270 */
[----:B------:R-:W-:Y:S02]  /*8890*/  ISETP.GE.AND P4, PT, R138, UR30, PT ;  /* 0x0000001e8a007c0c */ /* 0x000fe4000bf86270 */
[----:B------:R-:W-:Y:S02]  /*88a0*/  IADD3.X R38, PT, PT, R38, UR33, RZ, P6, !PT ;  /* 0x0000002126267c10 */ /* 0x000fe4000b7fe4ff */
[----:B------:R-:W-:-:S02]  /*88b0*/  IADD3.X R22, PT, PT, R22, UR33, RZ, P2, !PT ;  /* 0x0000002116167c10 */ /* 0x000fc400097fe4ff */
[----:B------:R-:W-:Y:S02]  /*88c0*/  IADD3.X R6, PT, PT, R6, UR33, RZ, P5, !PT ;  /* 0x0000002106067c10 */ /* 0x000fe4000affe4ff */
[----:B------:R-:W-:Y:S01]  /*88d0*/  PRMT R155, RZ, 0x7610, R155 ;  /* 0x00007610ff9b7816 */ /* 0x000fe2000000009b */
[----:B-1----:R-:W-:Y:S06]  /*88e0*/  @!P1 BRA `(.L_x_8) ;  /* 0x00000050006c9947 */ /* 0x002fec0003800000 */
.L_x_16:
[----:B------:R-:W0:Y:S01]  /*88f0*/  S2R R127, SR_TID.X ;  /* 0x00000000007f7919 */ /* 0x000e220000002100 */
[----:B------:R-:W-:Y:S01]  /*8900*/  @!P0 IMAD.MOV.U32 R126, RZ, RZ, R0 ;  /* 0x000000ffff7e8224 */ /* 0x000fe200078e0000 */
[----:B0-----:R-:W-:-:S04]  /*8910*/  SHF.R.U32.HI R127, RZ, 0x6, R127 ;  /* 0x00000006ff7f7819 */ /* 0x001fc8000001167f */
[----:B------:R-:W-:-:S04]  /*8920*/  SGXT.U32 R127, R127, 0x1 ;  /* 0x000000017f7f781a */ /* 0x000fc80000000000 */
[----:B------:R-:W-:-:S04]  /*8930*/  LOP3.LUT R127, R127, 0x10, RZ, 0xfc, !PT ;  /* 0x000000107f7f7812 */ /* 0x000fc800078efcff */
[----:B------:R-:W-:Y:S01]  /*8940*/  ISETP.GE.AND P1, PT, R127, UR30, PT ;  /* 0x0000001e7f007c0c */ /* 0x000fe2000bf26270 */
[----:B------:R-:W-:-:S05]  /*8950*/  @!P0 IMAD.MOV.U32 R127, RZ, RZ, R6 ;  /* 0x000000ffff7f8224 */ /* 0x000fca00078e0006 */
[----:B------:R0:W2:Y:S01]  /*8960*/  @!P0 LDG.E.U8 R155, desc[UR26][R126.64] ;  /* 0x0000001a7e9b8981 */ /* 0x0000a2000c1e1100 */
[----:B------:R-:W-:Y:S01]  /*8970*/  PRMT R154, RZ, 0x7610, R154 ;  /* 0x00007610ff9a7816 */ /* 0x000fe2000000009a */
[----:B0-----:R-:W0:Y:S01]  /*8980*/  S2R R127, SR_TID.X ;  /* 0x00000000007f7919 */ /* 0x001e220000002100 */
[----:B------:R-:W-:Y:S01]  /*8990*/  @!P4 IMAD.MOV.U32 R126, RZ, RZ, R2 ;  /* 0x000000ffff7ec224 */ /* 0x000fe200078e0002 */
[----:B------:R-:W-:Y:S02]  /*89a0*/  PRMT R153, RZ, 0x7610, R153 ;  /* 0x00007610ff997816 */ /* 0x000fe40000000099 */
[----:B------:R-:W-:Y:S02]  /*89b0*/  PRMT R152, RZ, 0x7610, R152 ;  /* 0x00007610ff987816 */ /* 0x000fe40000000098 */
[----:B0-----:R-:W-:-:S04]  /*89c0*/  SHF.R.U32.HI R127, RZ, 0x6, R127 ;  /* 0x00000006ff7f7819 */ /* 0x001fc8000001167f */
[----:B------:R-:W-:-:S04]  /*89d0*/  SGXT.U32 R127, R127, 0x1 ;  /* 0x000000017f7f781a */ /* 0x000fc80000000000 */
[----:B------:R-:W-:-:S04]  /*89e0*/  LOP3.LUT R127, R127, 0x18, RZ, 0xfc, !PT ;  /* 0x000000187f7f7812 */ /* 0x000fc800078efcff */
[----:B------:R-:W-:Y:S01]  /*89f0*/  ISETP.GE.AND P0, PT, R127, UR30, PT ;  /* 0x0000001e7f007c0c */ /* 0x000fe2000bf06270 */
[----:B------:R-:W-:-:S05]  /*8a00*/  @!P4 IMAD.MOV.U32 R127, RZ, RZ, R8 ;  /* 0x000000ffff7fc224 */ /* 0x000fca00078e0008 */
[----:B------:R0:W3:Y:S02]  /*8a10*/  @!P4 LDG.E.U8 R154, desc[UR26][R126.64] ;  /* 0x0000001a7e9ac981 */ /* 0x0000e4000c1e1100 */
[----:B0-----:R-:W-:Y:S02]  /*8a20*/  @!P1 IMAD.MOV.U32 R126, RZ, RZ, R3 ;  /* 0x000000ffff7e9224 */ /* 0x001fe400078e0003 */
[----:B------:R-:W-:-:S05]  /*8a30*/  @!P1 IMAD.MOV.U32 R127, RZ, RZ, R10 ;  /* 0x000000ffff7f9224 */ /* 0x000fca00078e000a */
[----:B------:R0:W4:Y:S01]  /*8a40*/  @!P1 LDG.E.U8 R153, desc[UR26][R126.64] ;  /* 0x0000001a7e999981 */ /* 0x000122000c1e1100 */
[----:B------:R-:W-:Y:S01]  /*8a50*/  ISETP.GE.AND P1, PT, R252, UR30, PT ;  /* 0x0000001efc007c0c */ /* 0x000fe2000bf26270 */
[----:B0-----:R-:W-:Y:S02]  /*8a60*/  @!P0 IMAD.MOV.U32 R126, RZ, RZ, R4 ;  /* 0x000000ffff7e8224 */ /* 0x001fe400078e0004 */
[----:B------:R-:W-:-:S05]  /*8a70*/  @!P0 IMAD.MOV.U32 R127, RZ, RZ, R12 ;  /* 0x000000ffff7f8224 */ /* 0x000fca00078e000c */
[----:B------:R0:W5:Y:S01]  /*8a80*/  @!P0 LDG.E.U8 R152, desc[UR26][R126.64] ;  /* 0x0000001a7e988981 */ /* 0x000162000c1e1100 */
[----:B------:R-:W-:Y:S02]  /*8a90*/  ISETP.GE.AND P0, PT, R248, UR30, PT ;  /* 0x0000001ef8007c0c */ /* 0x000fe4000bf06270 */
[----:B------:R-:W-:Y:S02]  /*8aa0*/  PRMT R151, RZ, 0x7610, R151 ;  /* 0x00007610ff977816 */ /* 0x000fe40000000097 */
[----:B------:R-:W-:Y:S01]  /*8ab0*/  ISETP.GE.AND P2, PT, R245, UR30, PT ;  /* 0x0000001ef5007c0c */ /* 0x000fe2000bf46270 */
[----:B0-----:R-:W-:Y:S02]  /*8ac0*/  @!P1 IMAD.MOV.U32 R126, RZ, RZ, R5 ;  /* 0x000000ffff7e9224 */ /* 0x001fe400078e0005 */
[----:B------:R-:W-:Y:S01]  /*8ad0*/  @!P1 IMAD.MOV.U32 R127, RZ, RZ, R14 ;  /* 0x000000ffff7f9224 */ /* 0x000fe200078e000e */
[----:B------:R-:W-:-:S04]  /*8ae0*/  PRMT R150, RZ, 0x7610, R150 ;  /* 0x00007610ff967816 */ /* 0x000fc80000000096 */
[----:B------:R0:W2:Y:S01]  /*8af0*/  @!P1 LDG.E.U8 R151, desc[UR26][R126.64] ;  /* 0x0000001a7e979981 */ /* 0x0000a2000c1e1100 */
[----:B------:R-:W-:Y:S02]  /*8b00*/  PRMT R149, RZ, 0x7610, R149 ;  /* 0x00007610ff957816 */ /* 0x000fe40000000095 */
[----:B------:R-:W-:Y:S01]  /*8b10*/  ISETP.GE.AND P1, PT, R241, UR30, PT ;  /* 0x0000001ef1007c0c */ /* 0x000fe2000bf26270 */
[----:B0-----:R-:W-:Y:S02]  /*8b20*/  @!P0 IMAD.MOV.U32 R126, RZ, RZ, R7 ;  /* 0x000000ffff7e8224 */ /* 0x001fe400078e0007 */
[----:B------:R-:W-:-:S05]  /*8b30*/  @!P0 IMAD.MOV.U32 R127, RZ, RZ, R16 ;  /* 0x000000ffff7f8224 */ /* 0x000fca00078e0010 */
[----:B------:R0:W2:Y:S02]  /*8b40*/  @!P0 LDG.E.U8 R150, desc[UR26][R126.64] ;  /* 0x0000001a7e968981 */ /* 0x0000a4000c1e1100 */
[----:B0-----:R-:W-:Y:S02]  /*8b50*/  @!P2 IMAD.MOV.U32 R126, RZ, RZ, R9 ;  /* 0x000000ffff7ea224 */ /* 0x001fe400078e0009 */
[----:B------:R-:W-:-:S05]  /*8b60*/  @!P2 IMAD.MOV.U32 R127, RZ, RZ, R18 ;  /* 0x000000ffff7fa224 */ /* 0x000fca00078e0012 */
[----:B------:R0:W2:Y:S01]  /*8b70*/  @!P2 LDG.E.U8 R149, desc[UR26][R126.64] ;  /* 0x0000001a7e95a981 */ /* 0x0000a2000c1e1100 */
[----:B------:R-:W-:Y:S01]  /*8b80*/  PRMT R148, RZ, 0x7610, R148 ;  /* 0x00007610ff947816 */ /* 0x000fe20000000094 */
[----:B0-----:R-:W0:Y:S01]  /*8b90*/  S2R R127, SR_TID.X ;  /* 0x00000000007f7919 */ /* 0x001e220000002100 */
        /* <DEDUP_REMOVED lines=8> */
[----:B0-----:R-:W0:Y:S02]  /*8c20*/  S2R R127, SR_TID.X ;  /* 0x00000000007f7919 */ /* 0x001e240000002100 */
[--C-:B0-----:R-:W-:Y:S02]  /*8c30*/  SHF.R.U32.HI R126, RZ, 0x6, R127.reuse ;  /* 0x00000006ff7e7819 */ /* 0x101fe4000001167f */
[----:B------:R-:W-:Y:S02]  /*8c40*/  SHF.R.U32.HI R127, RZ, 0x6, R127 ;  /* 0x00000006ff7f7819 */ /* 0x000fe4000001167f */
[----:B------:R-:W-:Y:S02]  /*8c50*/  SGXT.U32 R126, R126, 0x1 ;  /* 0x000000017e7e781a */ /* 0x000fe40000000000 */
[----:B------:R-:W-:-:S02]  /*8c60*/  SGXT.U32 R127, R127, 0x1 ;  /* 0x000000017f7f781a */ /* 0x000fc40000000000 */
[----:B------:R-:W-:Y:S02]  /*8c70*/  LOP3.LUT R126, R126, 0xa, RZ, 0xfc, !PT ;  /* 0x0000000a7e7e7812 */ /* 0x000fe400078efcff */
[----:B------:R-:W-:Y:S02]  /*8c80*/  LOP3.LUT R127, R127, 0x12, RZ, 0xfc, !PT ;  /* 0x000000127f7f7812 */ /* 0x000fe400078efcff */
[----:B------:R-:W-:Y:S01]  /*8c90*/  ISETP.GE.AND P1, PT, R126, UR30, PT ;  /* 0x0000001e7e007c0c */ /* 0x000fe2000bf26270 */
[----:B------:R-:W-:Y:S01]  /*8ca0*/  @!P0 IMAD.MOV.U32 R126, RZ, RZ, R13 ;  /* 0x000000ffff7e8224 */ /* 0x000fe200078e000d */
[----:B------:R-:W-:Y:S01]  /*8cb0*/  ISETP.GE.AND P2, PT, R127, UR30, PT ;  /* 0x0000001e7f007c0c */ /* 0x000fe2000bf46270 */
[----:B------:R-:W-:-:S05]  /*8cc0*/  @!P0 IMAD.MOV.U32 R127, RZ, RZ, R22 ;  /* 0x000000ffff7f8224 */ /* 0x000fca00078e0016 */
[----:B------:R0:W2:Y:S01]  /*8cd0*/  @!P0 LDG.E.U8 R147, desc[UR26][R126.64] ;  /* 0x0000001a7e938981 */ /* 0x0000a2000c1e1100 */
[----:B------:R-:W-:Y:S01]  /*8ce0*/  PRMT R176, RZ, 0x7610, R176 ;  /* 0x00007610ffb07816 */ /* 0x000fe200000000b0 */
[----:B0-----:R-:W0:Y:S03]  /*8cf0*/  S2R R127, SR_TID.X ;  /* 0x00000000007f7919 */ /* 0x001e260000002100 */
        /* <DEDUP_REMOVED lines=8> */
[----:B------:R0:W2:Y:S01]  /*8d80*/  @!P1 LDG.E.U8 R176, desc[UR26][R126.64] ;  /* 0x0000001a7eb09981 */ /* 0x0000a2000c1e1100 */
[----:B------:R-:W-:Y:S01]  /*8d90*/  ISETP.GE.AND P1, PT, R251, UR30, PT ;  /* 0x0000001efb007c0c */ /* 0x000fe2000bf26270 */
[----:B0-----:R-:W-:Y:S02]  /*8da0*/  @!P2 IMAD.MOV.U32 R126, RZ, RZ, R17 ;  /* 0x000000ffff7ea224 */ /* 0x001fe400078e0011 */
[----:B------:R-:W-:-:S05]  /*8db0*/  @!P2 IMAD.MOV.U32 R127, RZ, RZ, R26 ;  /* 0x000000ffff7fa224 */ /* 0x000fca00078e001a */
[----:B------:R0:W2:Y:S02]  /*8dc0*/  @!P2 LDG.E.U8 R175, desc[UR26][R126.64] ;  /* 0x0000001a7eafa981 */ /* 0x0000a4000c1e1100 */
[----:B0-----:R-:W-:Y:S02]  /*8dd0*/  @!P0 IMAD.MOV.U32 R126, RZ, RZ, R19 ;  /* 0x000000ffff7e8224 */ /* 0x001fe400078e0013 */
[----:B------:R-:W-:-:S05]  /*8de0*/  @!P0 IMAD.MOV.U32 R127, RZ, RZ, R28 ;  /* 0x000000ffff7f8224 */ /* 0x000fca00078e001c */
[----:B------:R0:W2:Y:S01]  /*8df0*/  @!P0 LDG.E.U8 R146, desc[UR26][R126.64] ;  /* 0x0000001a7e928981 */ /* 0x0000a2000c1e1100 */
        /* <DEDUP_REMOVED lines=25> */
[----:B0-----:R-:W0:Y:S05]  /*8f90*/  S2R R127, SR_TID.X ;  /* 0x00000000007f7919 */ /* 0x001e2a0000002100 */
[----:B------:R-:W-:Y:S01]  /*8fa0*/  @!P0 IMAD.MOV.U32 R126, RZ, RZ, R29 ;  /* 0x000000ffff7e8224 */ /* 0x000fe200078e001d */
[----:B------:R-:W-:Y:S02]  /*8fb0*/  PRMT R140, RZ, 0x7610, R140 ;  /* 0x00007610ff8c7816 */ /* 0x000fe4000000008c */
[----:B0-----:R-:W-:-:S04]  /*8fc0*/  SHF.R.U32.HI R127, RZ, 0x6, R127 ;  /* 0x00000006ff7f7819 */ /* 0x001fc8000001167f */
[----:B------:R-:W-:-:S04]  /*8fd0*/  SGXT.U32 R127, R127, 0x1 ;  /* 0x000000017f7f781a */ /* 0x000fc80000000000 */
[----:B------:R-:W-:-:S04]  /*8fe0*/  LOP3.LUT R127, R127, 0xc, RZ, 0xfc, !PT ;  /* 0x0000000c7f7f7812 */ /* 0x000fc800078efcff */
[----:B------:R-:W-:Y:S01]  /*8ff0*/  ISETP.GE.AND P1, PT, R127, UR30, PT ;  /* 0x0000001e7f007c0c */ /* 0x000fe2000bf26270 */
[----:B------:R-:W-:-:S05]  /*9000*/  @!P0 IMAD.MOV.U32 R127, RZ, RZ, R38 ;  /* 0x000000ffff7f8224 */ /* 0x000fca00078e0026 */
[----:B------:R0:W2:Y:S07]  /*9010*/  @!P0 LDG.E.U8 R141, desc[UR26][R126.64] ;  /* 0x0000001a7e8d8981 */ /* 0x0000ae000c1e1100 */
[----:B0-----:R-:W-:Y:S02]  /*9020*/  @!P1 IMAD.MOV.U32 R126, RZ, RZ, R31 ;  /* 0x000000ffff7e9224 */ /* 0x001fe400078e001f */
        /* <DEDUP_REMOVED lines=10> */
[----:B------:R-:W-:Y:S02]  /*90d0*/  ISETP.GE.AND P0, PT, R126, UR30, PT ;  /* 0x0000001e7e007c0c */ /* 0x000fe4000bf06270 */
[----:B------:R-:W-:-:S11]  /*90e0*/  ISETP.GE.AND P1, PT, R127, UR30, PT ;  /* 0x0000001e7f007c0c */ /* 0x000fd6000bf26270 */
[----:B------:R-:W-:Y:S02]  /*90f0*/  @!P0 IMAD.MOV.U32 R126, RZ, RZ, R33 ;  /* 0x000000ffff7e8224 */ /* 0x000fe400078e0021 */
[----:B------:R-:W-:-:S05]  /*9100*/  @!P0 IMAD.MOV.U32 R127, RZ, RZ, R42 ;  /* 0x000000ffff7f8224 */ /* 0x000fca00078e002a */
[----:B------:R0:W2:Y:S01]  /*9110*/  @!P0 LDG.E.U8 R139, desc[UR26][R126.64] ;  /* 0x0000001a7e8b8981 */ /* 0x0000a2000c1e1100 */
[----:B------:R-:W-:Y:S02]  /*9120*/  ISETP.GE.AND P0, PT, R250, UR30, PT ;  /* 0x0000001efa007c0c */ /* 0x000fe4000bf06270 */
[----:B------:R-:W-:Y:S02]  /*9130*/  PRMT R138, RZ, 0x7610, R138 ;  /* 0x00007610ff8a7816 */ /* 0x000fe4000000008a */
[----:B------:R-:W-:Y:S01]  /*9140*/  PRMT R174, RZ, 0x7610, R174 ;  /* 0x00007610ffae7816 */ /* 0x000fe200000000ae */
[----:B0-----:R-:W-:Y:S02]  /*9150*/  @!P1 IMAD.MOV.U32 R126, RZ, RZ, R35 ;  /* 0x000000ffff7e9224 */ /* 0x001fe400078e0023 */
[----:B------:R-:W-:-:S05]  /*9160*/  @!P1 IMAD.MOV.U32 R127, RZ, RZ, R44 ;  /* 0x000000ffff7f9224 */ /* 0x000fca00078e002c */
[----:B------:R0:W2:Y:S01]  /*9170*/  @!P1 LDG.E.U8 R138, desc[UR26][R126.64] ;  /* 0x0000001a7e8a9981 */ /* 0x0000a2000c1e1100 */
[----:B------:R-:W-:Y:S01]  /*9180*/  ISETP.GE.AND P1, PT, R246, UR30, PT ;  /* 0x0000001ef6007c0c */ /* 0x000fe2000bf26270 */
[----:B0-----:R-:W-:Y:S02]  /*9190*/  @!P0 IMAD.MOV.U32 R126, RZ, RZ, R37 ;  /* 0x000000ffff7e8224 */ /* 0x001fe400078e0025 */
        /* <DEDUP_REMOVED lines=12> */
[----:B------:R-:W-:Y:S01]  /*9260*/  PRMT R171, RZ, 0x7610, R171 ;  /* 0x00007610ffab7816 */ /* 0x000fe200000000ab */
[----:B0-----:R-:W0:Y:S03]  /*9270*/  S2R R127, SR_TID.X ;  /* 0x00000000007f7919 */ /* 0x001e260000002100 */
        /* <DEDUP_REMOVED lines=10> */
[----:B0-----:R-:W-:-:S04]  /*9320*/  LEA.HI R127, R127, 0xe, RZ, 0x1a ;  /* 0x0000000e7f7f7811 */ /* 0x001fc800078fd0ff */
[----:B------:R-:W-:Y:S01]  /*9330*/  ISETP.GE.AND P1, PT, R127, UR30, PT ;  /* 0x0000001e7f007c0c */ /* 0x000fe2000bf26270 */
[----:B------:R-:W-:-:S05]  /*9340*/  @!P0 IMAD.MOV.U32 R127, RZ, RZ, R54 ;  /* 0x000000ffff7f8224 */ /* 0x000fca00078e0036 */
[----:B------:R0:W2:Y:S01]  /*9350*/  @!P0 LDG.E.U8 R170, desc[UR26][R126.64] ;  /* 0x0000001a7eaa8981 */ /* 0x0000a2000c1e1100 */
[----:B------:R-:W-:Y:S01]  /*9360*/  PRMT R169, RZ, 0x7610, R169 ;  /* 0x00007610ffa97816 */ /* 0x000fe200000000a9 */
[----:B0-----:R-:W0:Y:S05]  /*9370*/  S2R R127, SR_TID.X ;  /* 0x00000000007f7919 */ /* 0x001e2a0000002100 */
        /* <DEDUP_REMOVED lines=11> */
[----:B0-----:R-:W-:-:S04]  /*9430*/  LEA.HI R127, R127, 0x1e, RZ, 0x1a ;  /* 0x0000001e7f7f7811 */ /* 0x001fc800078fd0ff */
[----:B------:R-:W-:Y:S01]  /*9440*/  ISETP.GE.AND P1, PT, R127, UR30, PT ;  /* 0x0000001e7f007c0c */ /* 0x000fe2000bf26270 */
[----:B------:R-:W-:-:S05]  /*9450*/  @!P0 IMAD.MOV.U32 R127, RZ, RZ, R56 ;  /* 0x000000ffff7f8224 */ /* 0x000fca00078e0038 */
[----:B------:R0:W3:Y:S01]  /*9460*/  @!P0 LDG.E.U8 R168, desc[UR26][R126.64] ;  /* 0x0000001a7ea88981 */ /* 0x0000e2000c1e1100 */
[----:B------:R-:W-:-:S06]  /*9470*/  ISETP.GE.AND P0, PT, R249, UR30, PT ;  /* 0x0000001ef9007c0c */ /* 0x000fcc000bf06270 */
[----:B0-----:R-:W-:Y:S02]  /*9480*/  @!P1 IMAD.MOV.U32 R126, RZ, RZ, R55 ;  /* 0x000000ffff7e9224 */ /* 0x001fe400078e0037 */
[----:B------:R-:W-:-:S05]  /*9490*/  @!P1 IMAD.MOV.U32 R127, RZ, RZ, R62 ;  /* 0x000000ffff7f9224 */ /* 0x000fca00078e003e */
[----:B------:R0:W4:Y:S01]  /*94a0*/  @!P1 LDG.E.U8 R167, desc[UR26][R126.64] ;  /* 0x0000001a7ea79981 */ /* 0x000122000c1e1100 */
[----:B------:R-:W-:Y:S01]  /*94b0*/  PRMT R166, RZ, 0x7610, R166 ;  /* 0x00007610ffa67816 */ /* 0x000fe200000000a6 */
[----:B0-----:R-:W0:Y:S01]  /*94c0*/  S2R R127, SR_TID.X ;  /* 0x00000000007f7919 */ /* 0x001e220000002100 */
[----:B------:R-:W-:Y:S01]  /*94d0*/  @!P0 IMAD.MOV.U32 R126, RZ, RZ, R49 ;  /* 0x000000ffff7e8224 */ /* 0x000fe200078e0031 */
[----:B------:R-:W-:Y:S02]  /*94e0*/  PRMT R165, RZ, 0x7610, R165 ;  /* 0x00007610ffa57816 */ /* 0x000fe400000000a5 */
[----:B0-----:R-:W-:-:S04]  /*94f0*/  LEA.HI R127, R127, 0x2e, RZ, 0x1a ;  /* 0x0000002e7f7f7811 */ /* 0x001fc800078fd0ff */
[----:B------:R-:W-:Y:S01]  /*9500*/  ISETP.GE.AND P1, PT, R127, UR30, PT ;  /* 0x0000001e7f007c0c */ /* 0x000fe2000bf26270 */
[----:B------:R-:W-:-:S05]  /*9510*/  @!P0 IMAD.MOV.U32 R127, RZ, RZ, R58 ;  /* 0x000000ffff7f8224 */ /* 0x000fca00078e003a */
[----:B------:R0:W5:Y:S01]  /*9520*/  @!P0 LDG.E.U8 R166, desc[UR26][R126.64] ;  /* 0x0000001a7ea68981 */ /* 0x000162000c1e1100 */
[----:B------:R-:W-:-:S06]  /*9530*/  ISETP.GE.AND P0, PT, R242, UR30, PT ;  /* 0x0000001ef2007c0c */ /* 0x000fcc000bf06270 */
[----:B0-----:R-:W-:Y:S02]  /*9540*/  @!P1 IMAD.MOV.U32 R126, RZ, RZ, R57 ;  /* 0x000000ffff7e9224 */ /* 0x001fe400078e0039 */
[----:B------:R-:W-:-:S05]  /*9550*/  @!P1 IMAD.MOV.U32 R127, RZ, RZ, R63 ;  /* 0x000000ffff7f9224 */ /* 0x000fca00078e003f */
[----:B------:R0:W5:Y:S01]  /*9560*/  @!P1 LDG.E.U8 R165, desc[UR26][R126.64] ;  /* 0x0000001a7ea59981 */ /* 0x000162000c1e1100 */
[----:B------:R-:W-:Y:S01]  /*9570*/  PRMT R164, RZ, 0x7610, R164 ;  /* 0x00007610ffa47816 */ /* 0x000fe200000000a4 */
[----:B0-----:R-:W0:Y:S01]  /*9580*/  S2R R127, SR_TID.X ;  /* 0x00000000007f7919 */ /* 0x001e220000002100 */
[----:B------:R-:W-:Y:S01]  /*9590*/  @!P0 IMAD.MOV.U32 R126, RZ, RZ, R51 ;  /* 0x000000ffff7e8224 */ /* 0x000fe200078e0033 */
[----:B0-----:R-:W-:-:S04]  /*95a0*/  LEA.HI R127, R127, 0x3e, RZ, 0x1a ;  /* 0x0000003e7f7f7811 */ /* 0x001fc800078fd0ff */
[----:B------:R-:W-:Y:S01]  /*95b0*/  ISETP.GE.AND P1, PT, R127, UR30, PT ;  /* 0x0000001e7f007c0c */ /* 0x000fe2000bf26270 */
[----:B------:R-:W-:-:S05]  /*95c0*/  @!P0 IMAD.MOV.U32 R127, RZ, RZ, R60 ;  /* 0x000000ffff7f8224 */ /* 0x000fca00078e003c */
[----:B------:R0:W5:Y:S01]  /*95d0*/  @!P0 LDG.E.U8 R164, desc[UR26][R126.64] ;  /* 0x0000001a7ea48981 */ /* 0x000162000c1e1100 */
[----:B------:R-:W-:Y:S01]  /*95e0*/  PRMT R163, RZ, 0x7610, R163 ;  /* 0x00007610ffa37816 */ /* 0x000fe200000000a3 */
[----:B0-----:R-:W0:Y:S05]  /*95f0*/  S2R R127, SR_TID.X ;  /* 0x00000000007f7919 */ /* 0x001e2a0000002100 */
[----:B------:R-:W-:Y:S01]  /*9600*/  @!P1 IMAD.MOV.U32 R126, RZ, RZ, R59 ;  /* 0x000000ffff7e9224 */ /* 0x000fe200078e003b */
[----:B------:R-:W-:Y:S02]  /*9610*/  PRMT R162, RZ, 0x7610, R162 ;  /* 0x00007610ffa27816 */ /* 0x000fe400000000a2 */
[----:B0-----:R-:W-:-:S04]  /*9620*/  LOP3.LUT R127, R127, 0x3f, RZ, 0xc0, !PT ;  /* 0x0000003f7f7f7812 */ /* 0x001fc800078ec0ff */
[----:B------:R-:W-:Y:S01]  /*9630*/  ISETP.GE.AND P0, PT, R127, UR30, PT ;  /* 0x0000001e7f007c0c */ /* 0x000fe2000bf06270 */
[----:B------:R-:W-:-:S05]  /*9640*/  @!P1 IMAD.MOV.U32 R127, RZ, RZ, R64 ;  /* 0x000000ffff7f9224 */ /* 0x000fca00078e0040 */
[----:B------:R0:W5:Y:S01]  /*9650*/  @!P1 LDG.E.U8 R163, desc[UR26][R126.64] ;  /* 0x0000001a7ea39981 */ /* 0x000162000c1e1100 */
[----:B------:R-:W-:Y:S01]  /*9660*/  BAR.SYNC.DEFER_BLOCKING 0x0 ;  /* 0x0000000000007b1d */ /* 0x000fe20000010000 */
[----:B------:R-:W-:-:S05]  /*9670*/  PRMT R161, RZ, 0x7610, R161 ;  /* 0x00007610ffa17816 */ /* 0x000fca00000000a1 */
[----:B0-----:R-:W-:Y:S02]  /*9680*/  @!P0 IMAD.MOV.U32 R126, RZ, RZ, R65 ;  /* 0x000000ffff7e8224 */ /* 0x001fe400078e0041 */
[----:B------:R-:W-:Y:S01]  /*9690*/  @!P0 IMAD.MOV.U32 R127, RZ, RZ, R71 ;  /* 0x000000ffff7f8224 */ /* 0x000fe200078e0047 */
[----:B------:R-:W-:Y:S02]  /*96a0*/  PRMT R160, RZ, 0x7610, R160 ;  /* 0x00007610ffa07816 */ /* 0x000fe400000000a0 */
[----:B------:R-:W-:Y:S02]  /*96b0*/  PRMT R159, RZ, 0x7610, R159 ;  /* 0x00007610ff9f7816 */ /* 0x000fe4000000009f */
[----:B------:R0:W5:Y:S02]  /*96c0*/  @!P0 LDG.E.U8 R162, desc[UR26][R126.64] ;  /* 0x0000001a7ea28981 */ /* 0x000164000c1e1100 */
[----:B0-----:R-:W-:Y:S02]  /*96d0*/  @!P0 IMAD.MOV.U32 R126, RZ, RZ, R69 ;  /* 0x000000ffff7e8224 */ /* 0x001fe400078e0045 */
[----:B------:R-:W-:-:S05]  /*96e0*/  @!P0 IMAD.MOV.U32 R127, RZ, RZ, R79 ;  /* 0x000000ffff7f8224 */ /* 0x000fca00078e004f */
[----:B------:R0:W5:Y:S02]  /*96f0*/  @!P0 LDG.E.U8 R161, desc[UR26][R126.64] ;  /* 0x0000001a7ea18981 */ /* 0x000164000c1e1100 */
[----:B0-----:R-:W-:Y:S02]  /*9700*/  @!P0 IMAD.MOV.U32 R126, RZ, RZ, R76 ;  /* 0x000000ffff7e8224 */ /* 0x001fe400078e004c */
[----:B------:R-:W-:-:S05]  /*9710*/  @!P0 IMAD.MOV.U32 R127, RZ, RZ, R87 ;  /* 0x000000ffff7f8224 */ /* 0x000fca00078e0057 */
[----:B------:R0:W5:Y:S01]  /*9720*/  @!P0 LDG.E.U8 R160, desc[UR26][R126.64] ;  /* 0x0000001a7ea08981 */ /* 0x000162000c1e1100 */
[----:B------:R-:W-:Y:S01]  /*9730*/  PRMT R158, RZ, 0x7610, R158 ;  /* 0x00007610ff9e7816 */ /* 0x000fe2000000009e */
        /* <DEDUP_REMOVED lines=10> */
[----:B------:R0:W5:Y:S04]  /*97e0*/  @!P0 LDG.E.U8 R157, desc[UR26][R126.64] ;  /* 0x0000001a7e9d8981 */ /* 0x000168000c1e1100 */
[----:B--2---:R1:W-:Y:S01]  /*97f0*/  STS.U8 [R238+UR13+0x5000], R155 ;  /* 0x0050009bee007988 */ /* 0x0043e2000800000d */
[----:B0-----:R-:W-:Y:S02]  /*9800*/  @!P0 IMAD.MOV.U32 R126, RZ, RZ, R108 ;  /* 0x000000ffff7e8224 */ /* 0x001fe400078e006c */
[----:B------:R-:W-:Y:S01]  /*9810*/  @!P0 IMAD.MOV.U32 R127, RZ, RZ, R119 ;  /* 0x000000ffff7f8224 */ /* 0x000fe200078e0077 */
[----:B-1----:R-:W-:-:S04]  /*9820*/  PRMT R155, RZ, 0x7610, R155 ;  /* 0x00007610ff9b7816 */ /* 0x002fc8000000009b */
[----:B------:R0:W2:Y:S04]  /*9830*/  @!P0 LDG.E.U8 R156, desc[UR26][R126.64] ;  /* 0x0000001a7e9c8981 */ /* 0x0000a8000c1e1100 */
[----:B---3--:R1:W-:Y:S01]  /*9840*/  STS.U8 [R238+UR13+0x5200], R154 ;  /* 0x0052009aee007988 */ /* 0x0083e2000800000d */
[----:B0-----:R-:W-:Y:S02]  /*9850*/  @!P0 IMAD.MOV.U32 R126, RZ, RZ, R116 ;  /* 0x000000ffff7e8224 */ /* 0x001fe400078e0074 */
[----:B------:R-:W-:Y:S01]  /*9860*/  @!P0 IMAD.MOV.U32 R127, RZ, RZ, R123 ;  /* 0x000000ffff7f8224 */ /* 0x000fe200078e007b */
[----:B-1----:R-:W-:-:S04]  /*9870*/  PRMT R154, RZ, 0x7610, R154 ;  /* 0x00007610ff9a7816 */ /* 0x002fc8000000009a */
[----:B------:R0:W3:Y:S04]  /*9880*/  @!P0 LDG.E.U8 R155, desc[UR26][R126.64] ;  /* 0x0000001a7e9b8981 */ /* 0x0000e8000c1e1100 */
[----:B----4-:R1:W-:Y:S01]  /*9890*/  STS.U8 [R238+UR13+0x5400], R153 ;  /* 0x00540099ee007988 */ /* 0x0103e2000800000d */
[----:B0-----:R-:W-:Y:S02]  /*98a0*/  @!P0 IMAD.MOV.U32 R126, RZ, RZ, R132 ;  /* 0x000000ffff7e8224 */ /* 0x001fe400078e0084 */
[----:B------:R-:W-:Y:S01]  /*98b0*/  @!P0 IMAD.MOV.U32 R127, RZ, RZ, R131 ;  /* 0x000000ffff7f8224 */ /* 0x000fe200078e0083 */
[----:B-1----:R-:W-:-:S04]  /*98c0*/  PRMT R153, RZ, 0x7610, R153 ;  /* 0x00007610ff997816 */ /* 0x002fc80000000099 */
[----:B------:R0:W4:Y:S04]  /*98d0*/  @!P0 LDG.E.U8 R154, desc[UR26][R126.64] ;  /* 0x0000001a7e9a8981 */ /* 0x000128000c1e1100 */
[----:B-----5:R1:W-:Y:S01]  /*98e0*/  STS.U8 [R238+UR13+0x5600], R152 ;  /* 0x00560098ee007988 */ /* 0x0203e2000800000d */
[----:B0-----:R-:W-:Y:S02]  /*98f0*/  @!P0 IMAD.MOV.U32 R126, RZ, RZ, R179 ;  /* 0x000000ffff7e8224 */ /* 0x001fe400078e00b3 */
[----:B------:R-:W-:Y:S01]  /*9900*/  @!P0 IMAD.MOV.U32 R127, RZ, RZ, R178 ;  /* 0x000000ffff7f8224 */ /* 0x000fe200078e00b2 */
[----:B-1----:R-:W-:-:S04]  /*9910*/  PRMT R152, RZ, 0x7610, R152 ;  /* 0x00007610ff987816 */ /* 0x002fc80000000098 */
[----:B------:R0:W5:Y:S04]  /*9920*/  @!P0 LDG.E.U8 R153, desc[UR26][R126.64] ;  /* 0x0000001a7e998981 */ /* 0x000168000c1e1100 */
[----:B------:R1:W-:Y:S01]  /*9930*/  STS.U8 [R238+UR13+0x5800], R151 ;  /* 0x00580097ee007988 */ /* 0x0003e2000800000d */
[----:B0-----:R-:W-:Y:S02]  /*9940*/  @!P0 IMAD.MOV.U32 R126, RZ, RZ, R187 ;  /* 0x000000ffff7e8224 */ /* 0x001fe400078e00bb */
[----:B------:R-:W-:Y:S01]  /*9950*/  @!P0 IMAD.MOV.U32 R127, RZ, RZ, R186 ;  /* 0x000000ffff7f8224 */ /* 0x000fe200078e00ba */
[----:B-1----:R-:W-:-:S04]  /*9960*/  PRMT R151, RZ, 0x7610, R151 ;  /* 0x00007610ff977816 */ /* 0x002fc80000000097 */
[----:B------:R0:W2:Y:S04]  /*9970*/  @!P0 LDG.E.U8 R152, desc[UR26][R126.64] ;  /* 0x0000001a7e988981 */ /* 0x0000a8000c1e1100 */
        /* <DEDUP_REMOVED lines=64> */
[----:B------:R0:W2:Y:S02]  /*9d80*/  @!P0 LDG.E.U8 R141, desc[UR26][R126.64] ;  /* 0x0000001a7e8d8981 */ /* 0x0000a4000c1e1100 */
[----:B0-----:R-:W-:Y:S02]  /*9d90*/  @!P0 IMAD.MOV.U32 R126, RZ, RZ, R134 ;  /* 0x000000ffff7e8224 */ /* 0x001fe400078e0086 */
[----:B------:R-:W-:-:S05]  /*9da0*/  @!P0 IMAD.MOV.U32 R127, RZ, RZ, R133 ;  /* 0x000000ffff7f8224 */ /* 0x000fca00078e0085 */
[----:B------:R0:W2:Y:S04]  /*9db0*/  @!P0 LDG.E.U8 R140, desc[UR26][R126.64] ;  /* 0x0000001a7e8c8981 */ /* 0x0000a8000c1e1100 */
[----:B------:R1:W-:Y:S01]  /*9dc0*/  STS.U8 [R235+UR13+0x5500], R139 ;  /* 0x0055008beb007988 */ /* 0x0003e2000800000d */
[----:B0-----:R-:W-:Y:S02]  /*9dd0*/  @!P0 IMAD.MOV.U32 R126, RZ, RZ, R181 ;  /* 0x000000ffff7e8224 */ /* 0x001fe400078e00b5 */
[----:B------:R-:W-:Y:S01]  /*9de0*/  @!P0 IMAD.MOV.U32 R127, RZ, RZ, R180 ;  /* 0x000000ffff7f8224 */ /* 0x000fe200078e00b4 */
[----:B-1----:R-:W-:Y:S01]  /*9df0*/  PRMT R139, RZ, 0x7610, R139 ;  /* 0x00007610ff8b7816 */ /* 0x002fe2000000008b */
[----:B------:R0:W-:Y:S05]  /*9e00*/  STS.U8 [R235+UR13+0x5700], R138 ;  /* 0x0057008aeb007988 */ /* 0x0001ea000800000d */
[----:B------:R1:W2:Y:S01]  /*9e10*/  @!P0 LDG.E.U8 R139, desc[UR26][R126.64] ;  /* 0x0000001a7e8b8981 */ /* 0x0002a2000c1e1100 */
[----:B0-----:R-:W-:-:S03]  /*9e20*/  PRMT R138, RZ, 0x7610, R138 ;  /* 0x00007610ff8a7816 */ /* 0x001fc6000000008a */
[----:B------:R0:W-:Y:S01]  /*9e30*/  STS.U8 [R235+UR13+0x5900], R174 ;  /* 0x005900aeeb007988 */ /* 0x0001e2000800000d */
[----:B-1----:R-:W-:Y:S02]  /*9e40*/  @!P0 IMAD.MOV.U32 R126, RZ, RZ, R189 ;  /* 0x000000ffff7e8224 */ /* 0x002fe400078e00bd */
[----:B------:R-:W-:Y:S01]  /*9e50*/  @!P0 IMAD.MOV.U32 R127, RZ, RZ, R188 ;  /* 0x000000ffff7f8224 */ /* 0x000fe200078e00bc */
[----:B0-----:R-:W-:-:S04]  /*9e60*/  PRMT R174, RZ, 0x7610, R174 ;  /* 0x00007610ffae7816 */ /* 0x001fc800000000ae */
[----:B------:R0:W3:Y:S04]  /*9e70*/  @!P0 LDG.E.U8 R138, desc[UR26][R126.64] ;  /* 0x0000001a7e8a8981 */ /* 0x0000e8000c1e1100 */
[----:B------:R1:W-:Y:S01]  /*9e80*/  STS.U8 [R235+UR13+0x5b00], R173 ;  /* 0x005b00adeb007988 */ /* 0x0003e2000800000d */
[----:B0-----:R-:W-:Y:S02]  /*9e90*/  @!P0 IMAD.MOV.U32 R126, RZ, RZ, R197 ;  /* 0x000000ffff7e8224 */ /* 0x001fe400078e00c5 */
[----:B------:R-:W-:Y:S01]  /*9ea0*/  @!P0 IMAD.MOV.U32 R127, RZ, RZ, R196 ;  /* 0x000000ffff7f8224 */ /* 0x000fe200078e00c4 */
[----:B-1----:R-:W-:-:S04]  /*9eb0*/  PRMT R173, RZ, 0x7610, R173 ;  /* 0x00007610ffad7816 */ /* 0x002fc800000000ad */
[----:B------:R0:W4:Y:S04]  /*9ec0*/  @!P0 LDG.E.U8 R174, desc[UR26][R126.64] ;  /* 0x0000001a7eae8981 */ /* 0x000128000c1e1100 */
[----:B------:R1:W-:Y:S01]  /*9ed0*/  STS.U8 [R235+UR13+0x5d00], R172 ;  /* 0x005d00aceb007988 */ /* 0x0003e2000800000d */
        /* <DEDUP_REMOVED lines=173> */
[----:B------:R0:W5:Y:S02]  /*a9b0*/  @!P0 LDG.E.U8 R141, desc[UR26][R126.64] ;  /* 0x0000001a7e8d8981 */ /* 0x000164000c1e1100 */
[----:B0-----:R-:W-:Y:S02]  /*a9c0*/  @!P0 IMAD.MOV.U32 R126, RZ, RZ, R233 ;  /* 0x000000ffff7e8224 */ /* 0x001fe400078e00e9 */
[----:B------:R-:W-:-:S05]  /*a9d0*/  @!P0 IMAD.MOV.U32 R127, RZ, RZ, R232 ;  /* 0x000000ffff7f8224 */ /* 0x000fca00078e00e8 */
[----:B------:R-:W5:Y:S01]  /*a9e0*/  @!P0 LDG.E.U8 R140, desc[UR26][R126.64] ;  /* 0x0000001a7e8c8981 */ /* 0x000f62000c1e1100 */
[----:B------:R-:W-:Y:S01]  /*a9f0*/  ULEA UR10, UR31, UR13, 0x3 ;  /* 0x0000000d1f0a7291 */ /* 0x000fe2000f8e18ff */
[----:B------:R-:W-:Y:S02]  /*aa00*/  UMOV UR4, UR5 ;  /* 0x0000000500047c82 */ /* 0x000fe40008000000 */
[----:B------:R0:W-:Y:S01]  /*aa10*/  STS.U8 [R236+UR13+0x3280], R139 ;  /* 0x0032808bec007988 */ /* 0x0001e2000800000d */
[----:B------:R-:W-:-:S03]  /*aa20*/  UIADD3 UR10, UPT, UPT, UR10, 0x6000, URZ ;  /* 0x000060000a0a7890 */ /* 0x000fc6000fffe0ff */
[----:B------:R0:W-:Y:S04]  /*aa30*/  STS.U8 [R236+UR13+0x3480], R138 ;  /* 0x0034808aec007988 */ /* 0x0001e8000800000d */
        /* <DEDUP_REMOVED lines=17> */
[----:B--2---:R0:W-:Y:S04]  /*ab50*/  STS.U8 [R235+UR13+0x3900], R157 ;  /* 0x0039009deb007988 */ /* 0x0041e8000800000d */
[----:B---3--:R0:W-:Y:S04]  /*ab60*/  STS.U8 [R235+UR13+0x3b00], R156 ;  /* 0x003b009ceb007988 */ /* 0x0081e8000800000d */
[----:B----4-:R0:W-:Y:S04]  /*ab70*/  STS.U8 [R235+UR13+0x3d00], R155 ;  /* 0x003d009beb007988 */ /* 0x0101e8000800000d */
[----:B-----5:R0:W-:Y:S04]  /*ab80*/  STS.U8 [R235+UR13+0x3f00], R154 ;  /* 0x003f009aeb007988 */ /* 0x0201e8000800000d */
        /* <DEDUP_REMOVED lines=15> */
[----:B------:R0:W-:Y:S01]  /*ac80*/  STS.U8 [R234+UR13+0x3f80], R140 ;  /* 0x003f808cea007988 */ /* 0x0001e2000800000d */
[----:B------:R1:W-:Y:S06]  /*ac90*/  MEMBAR.ALL.CTA ;  /* 0x0000000000007992 */ /* 0x0003ec0000008000 */
[----:B-1----:R-:W1:Y:S02]  /*aca0*/  FENCE.VIEW.ASYNC.S ;  /* 0x00000000000073c6 */ /* 0x002e640000000000 */
[----:B-1----:R-:W-:Y:S06]  /*acb0*/  BAR.SYNC.DEFER_BLOCKING 0x0 ;  /* 0x0000000000007b1d */ /* 0x002fec0000010000 */
[----:B------:R-:W-:Y:S05]  /*acc0*/  BRA.U UP1, `(.L_x_9) ;  /* 0x0000000101387547 */ /* 0x000fea000b800000 */
[----:B------:R-:W-:Y:S01]  /*acd0*/  UMOV UR20, UR6 ;  /* 0x0000000600147c82 */ /* 0x000fe20008000000 */
[----:B------:R-:W-:Y:S01]  /*ace0*/  UMOV UR21, 0x80004020 ;  /* 0x8000402000157882 */ /* 0x000fe20000000000 */
[----:B------:R-:W-:Y:S01]  /*acf0*/  UMOV UR22, UR8 ;  /* 0x0000000800167c82 */ /* 0x000fe20008000000 */
[----:B------:R-:W-:Y:S01]  /*ad00*/  UMOV UR23, 0x80004020 ;  /* 0x8000402000177882 */ /* 0x000fe20000000000 */
[----:B------:R-:W-:Y:S01]  /*ad10*/  UMOV UR24, 0x0 ;  /* 0x0000000000187882 */ /* 0x000fe20000000000 */
[----:B------:R-:W-:Y:S01]  /*ad20*/  UMOV UR25, 0x4208010 ;  /* 0x0420801000197882 */ /* 0x000fe20000000000 */
[----:B------:R-:W-:Y:S01]  /*ad30*/  UMOV UR11, URZ ;  /* 0x000000ff000b7c82 */ /* 0x000fe20008000000 */
[----:B------:R-:W-:Y:S01]  /*ad40*/  UMOV UR36, 0x0 ;  /* 0x0000000000247882 */ /* 0x000fe20000000000 */
[----:B------:R-:W-:Y:S01]  /*ad50*/  UMOV UR37, 0x4208010 ;  /* 0x0420801000257882 */ /* 0x000fe20000000000 */
[----:B------:R1:W-:Y:S01]  /*ad60*/  UTCQMMA gdesc[UR20], gdesc[UR22], tmem[UR12], tmem[UR24], idesc[UR25], UPT ;  /* 0x00ff1816140075ea */ /* 0x0003e2000b80030c */
[----:B------:R-:W-:Y:S01]  /*ad70*/  UMOV UR5, UR10 ;  /* 0x0000000a00057c82 */ /* 0x000fe20008000000 */
[----:B------:R1:W-:Y:S01]  /*ad80*/  UTCQMMA gdesc[UR16], gdesc[UR18], tmem[UR12], tmem[UR36], idesc[UR37], UPT ;  /* 0x00ff2412100075ea */ /* 0x0003e2000b80030c */
[----:B------:R1:W-:Y:S01]  /*ad90*/  UTCBAR [UR5], URZ ;  /* 0x000000ff050073e9 */ /* 0x0003e200080000ff */
[----:B------:R-:W-:-:S02]  /*ada0*/  NOP ;  /* 0x0000000000007918 */ /* 0x000fc40000000000 */
.L_x_9:
[----:B------:R-:W-:Y:S01]  /*adb0*/  UIADD3 UR31, UPT, UPT, UR31, 0x1, URZ ;  /* 0x000000011f1f7890 */ /* 0x000fe2000fffe0ff */
[----:B------:R-:W-:Y:S01]  /*adc0*/  IMAD.U32 R126, RZ, RZ, UR4 ;  /* 0x00000004ff7e7e24 */ /* 0x000fe2000f8e00ff */
[----:B------:R-:W-:Y:S02]  /*add0*/  UIADD3 UR29, UPT, UPT, UR29, -0x1, URZ ;  /* 0xffffffff1d1d7890 */ /* 0x000fe4000fffe0ff */
[----:B------:R-:W-:Y:S02]  /*ade0*/  UISETP.GT.AND UP2, UPT, UR31, 0x1, UPT ;  /* 0x000000011f00788c */ /* 0x000fe4000bf44270 */
[----:B------:R-:W-:Y:S02]  /*adf0*/  UIADD3 UR30, UPT, UPT, UR30, -0x40, URZ ;  /* 0xffffffc01e1e7890 */ /* 0x000fe4000fffe0ff */
[----:B-1----:R-:W-:Y:S02]  /*ae00*/  USEL UR5, URZ, 0x1, !UP2 ;  /* 0x00000001ff057887 */ /* 0x002fe4000d000000 */
[----:B------:R-:W-:-:S02]  /*ae10*/  USEL UR31, UR31, URZ, !UP2 ;  /* 0x000000ff1f1f7287 */ /* 0x000fc4000d000000 */
[----:B------:R-:W-:Y:S02]  /*ae20*/  UISETP.NE.U32.AND UP2, UPT, UR29, URZ, UPT ;  /* 0x000000ff1d00728c */ /* 0x000fe4000bf45070 */
[----:B------:R-:W-:-:S07]  /*ae30*/  ULOP3.LUT UR5, UR4, UR5, URZ, 0x3c, !UPT ;  /* 0x0000000504057292 */ /* 0x000fce000f8e3cff */
[----:B------:R-:W-:Y:S05]  /*ae40*/  BRA.U UP2, `(.L_x_10) ;  /* 0xffffffcd02787547 */ /* 0x000fea000b83ffff */
.L_x_7:
[----:B------:R-:W-:Y:S01]  /*ae50*/  UISETP.GE.AND UP1, UPT, UR32, 0x40, UPT ;  /* 0x000000402000788c */ /* 0x000fe2000bf26270 */
[----:B------:R-:W1:Y:S08]  /*ae60*/  LDCU.128 UR16, c[0x0][0x390] ;  /* 0x00007200ff1077ac */ /* 0x000e700008000c00 */
[----:B------:R-:W-:Y:S05]  /*ae70*/  BRA.U !UP1, `(.L_x_11) ;  /* 0x0000000109107547 */ /* 0x000fea000b800000 */
[----:B------:R-:W-:-:S06]  /*ae80*/  USHF.L.U32 UR4, UR4, 0x1f, URZ ;  /* 0x0000001f04047899 */ /* 0x000fcc00080006ff */
[----:B------:R-:W-:-:S04]  /*ae90*/  IMAD.U32 R0, RZ, RZ, UR4 ;  /* 0x00000004ff007e24 */ /* 0x000fc8000f8e00ff */
[----:B------:R-:W2:Y:S02]  /*aea0*/  SYNCS.PHASECHK.TRANS64.TRYWAIT P0, [UR10], R0 ;  /* 0x00000000ff0075a7 */ /* 0x000ea4000800110a */
[----:B--2---:R-:W-:Y:S05]  /*aeb0*/  @!P0 BRA `(.L_x_12) ;  /* 0x0000002c00048947 */ /* 0x004fea0003800000 */
.L_x_11:
[----:B------:R-:W2:Y:S01]  /*aec0*/  LDL.LU R69, [R1+0xec] ;  /* 0x0000ec0001457983 */ /* 0x000ea20000300800 */
[----:B------:R-:W3:Y:S03]  /*aed0*/  LDCU UR4, c[0x0][0x3b4] ;  /* 0x00007680ff0477ac */ /* 0x000ee60008000800 */
[----:B------:R-:W4:Y:S04]  /*aee0*/  LDL.LU R68, [R1+0xe8] ;  /* 0x0000e80001447983 */ /* 0x000f280000300800 */
[----:B------:R-:W5:Y:S01]  /*aef0*/  LDL.LU R73, [R1+0x90] ;  /* 0x0000900001497983 */ /* 0x000f620000300800 */
[----:B------:R-:W-:Y:S06]  /*af00*/  BAR.SYNC.DEFER_BLOCKING 0x0 ;  /* 0x0000000000007b1d */ /* 0x000fec0000010000 */
[----:B------:R-:W0:Y:S01]  /*af10*/  S2R R71, SR_TID.X ;  /* 0x0000000000477919 */ /* 0x000e220000002100 */
[----:B------:R-:W1:Y:S02]  /*af20*/  @!P3 SYNCS.CCTL.IV [UR13+0x6000] ;  /* 0x00600000ff00b9b1 */ /* 0x000e64000800000d */
[----:B-1----:R-:W-:Y:S06]  /*af30*/  BAR.SYNC.DEFER_BLOCKING 0x0 ;  /* 0x0000000000007b1d */ /* 0x002fec0000010000 */
[----:B------:R-:W-:Y:S01]  /*af40*/  LDTM.16dp32bit_t0_t15.x64 R4, tmem[UR14] ;  /* 0x0000000e000479ee */ /* 0x000fe20008b00000 */
[----:B------:R-:W1:Y:S01]  /*af50*/  LDTM.16dp32bit_t16_t31.x64 R4, tmem[UR14+0x40] ;  /* 0x0000400e000479ee */ /* 0x000e620008b20000 */
[----:B0-----:R-:W-:-:S02]  /*af60*/  IMAD.SHL.U32 R2, R71, 0x80, RZ ;  /* 0x0000008047027824 */ /* 0x001fc400078e00ff */
[----:B------:R-:W-:-:S03]  /*af70*/  IMAD.SHL.U32 R0, R71, 0x10, RZ ;  /* 0x0000001047007824 */ /* 0x000fc600078e00ff */
[----:B------:R-:W-:Y:S01]  /*af80*/  LOP3.LUT R3, R2, 0x800, RZ, 0xc0, !PT ;  /* 0x0000080002037812 */ /* 0x000fe200078ec0ff */
[----:B------:R-:W-:Y:S01]  /*af90*/  IMAD.SHL.U32 R2, R71, 0x8, RZ ;  /* 0x0000000847027824 */ /* 0x000fe200078e00ff */
[----:B------:R-:W-:Y:S01]  /*afa0*/  LOP3.LUT R0, R0, 0xf0, RZ, 0xc0, !PT ;  /* 0x000000f000007812 */ /* 0x000fe200078ec0ff */
[----:B------:R-:W2:Y:S01]  /*afb0*/  LDL.LU R71, [R1+0x8c] ;  /* 0x00008c0001477983 */ /* 0x000ea20000300800 */
[----:B------:R-:W0:Y:S01]  /*afc0*/  @!P3 SYNCS.CCTL.IV [UR13+0x6008] ;  /* 0x00600800ff00b9b1 */ /* 0x000e22000800000d */
[----:B------:R-:W-:Y:S01]  /*afd0*/  NOP ;  /* 0x0000000000007918 */ /* 0x000fe20000000000 */
[----:B------:R-:W-:Y:S02]  /*afe0*/  IADD3 R3, PT, PT, R0, UR13, R3 ;  /* 0x0000000d00037c10 */ /* 0x000fe4000fffe003 */
[----:B------:R-:W-:Y:S02]  /*aff0*/  LOP3.LUT R2, R2, 0x300, RZ, 0xc0, !PT ;  /* 0x0000030002027812 */ /* 0x000fe400078ec0ff */
[----:B-1----:R-:W-:-:S02]  /*b000*/  F2FP.SATFINITE.E4M3.F32.PACK_AB_MERGE_C R12, R13, R12, RZ ;  /* 0x0000000c0d0c723e */ /* 0x002fc400048070ff */
[----:B------:R-:W-:Y:S02]  /*b010*/  F2FP.SATFINITE.E4M3.F32.PACK_AB_MERGE_C R14, R15, R14, RZ ;  /* 0x0000000e0f0e723e */ /* 0x000fe400048070ff */
[----:B------:R-:W-:Y:S02]  /*b020*/  F2FP.SATFINITE.E4M3.F32.PACK_AB_MERGE_C R16, R17, R16, RZ ;  /* 0x000000101110723e */ /* 0x000fe400048070ff */
[----:B------:R-:W-:Y:S02]  /*b030*/  F2FP.SATFINITE.E4M3.F32.PACK_AB_MERGE_C R20, R21, R20, RZ ;  /* 0x000000141514723e */ /* 0x000fe400048070ff */
[----:B------:R-:W-:Y:S02]  /*b040*/  F2FP.SATFINITE.E4M3.F32.PACK_AB_MERGE_C R22, R23, R22, RZ ;  /* 0x000000161716723e */ /* 0x000fe400048070ff */
[----:B------:R-:W-:Y:S02]  /*b050*/  F2FP.SATFINITE.E4M3.F32.PACK_AB_MERGE_C R24, R25, R24, RZ ;  /* 0x000000181918723e */ /* 0x000fe400048070ff */
[----:B------:R-:W-:-:S02]  /*b060*/  F2FP.SATFINITE.E4M3.F32.PACK_AB_MERGE_C R4, R5, R4, RZ ;  /* 0x000000040504723e */ /* 0x000fc400048070ff */
[----:B------:R-:W-:Y:S02]  /*b070*/  F2FP.SATFINITE.E4M3.F32.PACK_AB_MERGE_C R6, R7, R6, RZ ;  /* 0x000000060706723e */ /* 0x000fe400048070ff */
[----:B------:R-:W-:Y:S02]  /*b080*/  F2FP.SATFINITE.E4M3.F32.PACK_AB_MERGE_C R8, R9, R8, RZ ;  /* 0x000000080908723e */ /* 0x000fe400048070ff */
[----:B------:R-:W-:Y:S02]  /*b090*/  F2FP.SATFINITE.E4M3.F32.PACK_AB_MERGE_C R30, R31, R30, RZ ;  /* 0x0000001e1f1e723e */ /* 0x000fe400048070ff */
[----:B------:R-:W-:Y:S02]  /*b0a0*/  LOP3.LUT R12, R12, 0xffff, RZ, 0xc0, !PT ;  /* 0x0000ffff0c0c7812 */ /* 0x000fe400078ec0ff */
[----:B------:R-:W-:Y:S02]  /*b0b0*/  LOP3.LUT R21, R14, 0xffff, RZ, 0xc0, !PT ;  /* 0x0000ffff0e157812 */ /* 0x000fe400078ec0ff */
[----:B------:R-:W-:-:S02]  /*b0c0*/  LOP3.LUT R16, R16, 0xffff, RZ, 0xc0, !PT ;  /* 0x0000ffff10107812 */ /* 0x000fc400078ec0ff */
[----:B------:R-:W-:Y:S02]  /*b0d0*/  LOP3.LUT R20, R20, 0xffff, RZ, 0xc0, !PT ;  /* 0x0000ffff14147812 */ /* 0x000fe400078ec0ff */
[----:B------:R-:W-:Y:S02]  /*b0e0*/  LOP3.LUT R24, R24, 0xffff, RZ, 0xc0, !PT ;  /* 0x0000ffff18187812 */ /* 0x000fe400078ec0ff */
[----:B------:R-:W-:Y:S02]  /*b0f0*/  LOP3.LUT R31, R22, 0xffff, RZ, 0xc0, !PT ;  /* 0x0000ffff161f7812 */ /* 0x000fe400078ec0ff */
[----:B------:R-:W-:Y:S02]  /*b100*/  F2FP.SATFINITE.E4M3.F32.PACK_AB_MERGE_C R36, R37, R36, RZ ;  /* 0x000000242524723e */ /* 0x000fe400048070ff */
[----:B------:R-:W-:Y:S02]  /*b110*/  F2FP.SATFINITE.E4M3.F32.PACK_AB_MERGE_C R38, R39, R38, RZ ;  /* 0x000000262726723e */ /* 0x000fe400048070ff */
[----:B------:R-:W-:-:S02]  /*b120*/  F2FP.SATFINITE.E4M3.F32.PACK_AB_MERGE_C R40, R41, R40, RZ ;  /* 0x000000282928723e */ /* 0x000fc400048070ff */
[----:B------:R-:W-:Y:S02]  /*b130*/  F2FP.SATFINITE.E4M3.F32.PACK_AB_MERGE_C R44, R45, R44, RZ ;  /* 0x0000002c2d2c723e */ /* 0x000fe400048070ff */
[----:B------:R-:W-:Y:S02]  /*b140*/  F2FP.SATFINITE.E4M3.F32.PACK_AB_MERGE_C R46, R47, R46, RZ ;  /* 0x0000002e2f2e723e */ /* 0x000fe400048070ff */
[----:B------:R-:W-:Y:S02]  /*b150*/  F2FP.SATFINITE.E4M3.F32.PACK_AB_MERGE_C R48, R49, R48, RZ ;  /* 0x000000303130723e */ /* 0x000fe400048070ff */
[----:B------:R-:W-:Y:S02]  /*b160*/  F2FP.SATFINITE.E4M3.F32.PACK_AB_MERGE_C R18, R19, R18, RZ ;  /* 0x000000121312723e */ /* 0x000fe400048070ff */
[----:B------:R-:W-:Y:S02]  /*b170*/  F2FP.SATFINITE.E4M3.F32.PACK_AB_MERGE_C R10, R11, R10, RZ ;  /* 0x0000000a0b0a723e */ /* 0x000fe400048070ff */
[----:B------:R-:W-:-:S02]  /*b180*/  LOP3.LUT R19, R4, 0xffff, RZ, 0xc0, !PT ;  /* 0x0000ffff04137812 */ /* 0x000fc400078ec0ff */
[----:B------:R-:W-:Y:S02]  /*b190*/  LOP3.LUT R74, R6, 0xffff, RZ, 0xc0, !PT ;  /* 0x0000ffff064a7812 */ /* 0x000fe400078ec0ff */
[----:B------:R-:W-:Y:S02]  /*b1a0*/  LOP3.LUT R8, R8, 0xffff, RZ, 0xc0, !PT ;  /* 0x0000ffff08087812 */ /* 0x000fe400078ec0ff */
[----:B------:R-:W-:Y:S02]  /*b1b0*/  F2FP.SATFINITE.E4M3.F32.PACK_AB_MERGE_C R28, R29, R28, RZ ;  /* 0x0000001c1d1c723e */ /* 0x000fe400048070ff */
[----:B------:R-:W-:Y:S02]  /*b1c0*/  F2FP.SATFINITE.E4M3.F32.PACK_AB_MERGE_C R32, R33, R32, RZ ;  /* 0x000000202120723e */ /* 0x000fe400048070ff */
[----:B------:R-:W-:Y:S02]  /*b1d0*/  F2FP.SATFINITE.E4M3.F32.PACK_AB_MERGE_C R34, R35, R34, RZ ;  /* 0x000000222322723e */ /* 0x000fe400048070ff */
[----:B------:R-:W-:-:S02]  /*b1e0*/  F2FP.SATFINITE.E4M3.F32.PACK_AB_MERGE_C R52, R53, R52, RZ ;  /* 0x000000343534723e */ /* 0x000fc400048070ff */
[----:B------:R-:W-:Y:S02]  /*b1f0*/  F2FP.SATFINITE.E4M3.F32.PACK_AB_MERGE_C R54, R55, R54, RZ ;  /* 0x000000363736723e */ /* 0x000fe400048070ff */
[----:B------:R-:W-:Y:S02]  /*b200*/  F2FP.SATFINITE.E4M3.F32.PACK_AB_MERGE_C R56, R57, R56, RZ ;  /* 0x000000383938723e */ /* 0x000fe400048070ff */
[----:B------:R-:W-:Y:S02]  /*b210*/  PRMT R4, R24, 0x3340, R1 ;  /* 0x0000334018047816 */ /* 0x000fe40000000001 */
[----:B------:R-:W-:Y:S02]  /*b220*/  PRMT R5, R12, 0x3340, R21 ;  /* 0x000033400c057816 */ /* 0x000fe40000000015 */
[----:B------:R-:W-:Y:S02]  /*b230*/  PRMT R11, R20, 0x3340, R31 ;  /* 0x00003340140b7816 */ /* 0x000fe4000000001f */
[----:B------:R-:W-:-:S02]  /*b240*/  LOP3.LUT R36, R36, 0xffff, RZ, 0xc0, !PT ;  /* 0x0000ffff24247812 */ /* 0x000fc400078ec0ff */
[----:B------:R-:W-:Y:S02]  /*b250*/  LOP3.LUT R35, R38, 0xffff, RZ, 0xc0, !PT ;  /* 0x0000ffff26237812 */ /* 0x000fe400078ec0ff */
[----:B------:R-:W-:Y:S02]  /*b260*/  LOP3.LUT R40, R40, 0xffff, RZ, 0xc0, !PT ;  /* 0x0000ffff28287812 */ /* 0x000fe400078ec0ff */
[----:B------:R-:W-:Y:S02]  /*b270*/  LOP3.LUT R44, R44, 0xffff, RZ, 0xc0, !PT ;  /* 0x0000ffff2c2c7812 */ /* 0x000fe400078ec0ff */
[----:B------:R-:W-:Y:S02]  /*b280*/  LOP3.LUT R37, R46, 0xffff, RZ, 0xc0, !PT ;  /* 0x0000ffff2e257812 */ /* 0x000fe400078ec0ff */
[----:B------:R-:W-:Y:S02]  /*b290*/  LOP3.LUT R48, R48, 0xffff, RZ, 0xc0, !PT ;  /* 0x0000ffff30307812 */ /* 0x000fe400078ec0ff */
[----:B------:R-:W-:-:S02]  /*b2a0*/  PRMT R0, R8, 0x3340, R1 ;  /* 0x0000334008007816 */ /* 0x000fc40000000001 */
[----:B------:R-:W-:Y:S02]  /*b2b0*/  PRMT R11, R11, 0x5410, R4 ;  /* 0x000054100b0b7816 */ /* 0x000fe40000000004 */
[----:B------:R-:W-:Y:S02]  /*b2c0*/  LOP3.LUT R28, R28, 0xffff, RZ, 0xc0, !PT ;  /* 0x0000ffff1c1c7812 */ /* 0x000fe400078ec0ff */
[----:B------:R-:W-:Y:S02]  /*b2d0*/  LOP3.LUT R33, R30, 0xffff, RZ, 0xc0, !PT ;  /* 0x0000ffff1e217812 */ /* 0x000fe400078ec0ff */
[----:B------:R-:W-:Y:S02]  /*b2e0*/  LOP3.LUT R32, R32, 0xffff, RZ, 0xc0, !PT ;  /* 0x0000ffff20207812 */ /* 0x000fe400078ec0ff */
[----:B------:R-:W-:Y:S02]  /*b2f0*/  LOP3.LUT R52, R52, 0xffff, RZ, 0xc0, !PT ;  /* 0x0000ffff34347812 */ /* 0x000fe400078ec0ff */
[----:B------:R-:W-:-:S02]  /*b300*/  LOP3.LUT R39, R54, 0xffff, RZ, 0xc0, !PT ;  /* 0x0000ffff36277812 */ /* 0x000fc400078ec0ff */
[----:B------:R-:W-:Y:S02]  /*b310*/  LOP3.LUT R56, R56, 0xffff, RZ, 0xc0, !PT ;  /* 0x0000ffff38387812 */ /* 0x000fe400078ec0ff */
[----:B------:R-:W-:Y:S02]  /*b320*/  F2FP.SATFINITE.E4M3.F32.PACK_AB_MERGE_C R60, R61, R60, RZ ;  /* 0x0000003c3d3c723e */ /* 0x000fe400048070ff */
[----:B------:R-:W-:Y:S02]  /*b330*/  F2FP.SATFINITE.E4M3.F32.PACK_AB_MERGE_C R62, R63, R62, RZ ;  /* 0x0000003e3f3e723e */ /* 0x000fe400048070ff */
[----:B------:R-:W-:Y:S02]  /*b340*/  F2FP.SATFINITE.E4M3.F32.PACK_AB_MERGE_C R64, R65, R64, RZ ;  /* 0x000000404140723e */ /* 0x000fe400048070ff */
[----:B------:R-:W-:Y:S02]  /*b350*/  PRMT R4, R48, 0x3340, R1 ;  /* 0x0000334030047816 */ /* 0x000fe40000000001 */
[----:B------:R-:W-:-:S02]  /*b360*/  PRMT R15, R44, 0x3340, R37 ;  /* 0x000033402c0f7816 */ /* 0x000fc40000000025 */
[----:B------:R-:W-:Y:S02]  /*b370*/  PRMT R6, R56, 0x3340, R1 ;  /* 0x0000334038067816 */ /* 0x000fe40000000001 */
[----:B------:R-:W-:Y:S02]  /*b380*/  PRMT R17, R52, 0x3340, R39 ;  /* 0x0000334034117816 */ /* 0x000fe40000000027 */
[----:B------:R-:W-:Y:S02]  /*b390*/  PRMT R25, R15, 0x5410, R4 ;  /* 0x000054100f197816 */ /* 0x000fe40000000004 */
[----:B------:R-:W-:Y:S02]  /*b3a0*/  LOP3.LUT R60, R60, 0xffff, RZ, 0xc0, !PT ;  /* 0x0000ffff3c3c7812 */ /* 0x000fe400078ec0ff */
[----:B------:R-:W-:Y:S02]  /*b3b0*/  LOP3.LUT R41, R62, 0xffff, RZ, 0xc0, !PT ;  /* 0x0000ffff3e297812 */ /* 0x000fe400078ec0ff */
[----:B------:R-:W-:-:S02]  /*b3c0*/  LOP3.LUT R64, R64, 0xffff, RZ, 0xc0, !PT ;  /* 0x0000ffff40407812 */ /* 0x000fc400078ec0ff */
[----:B------:R-:W-:Y:S02]  /*b3d0*/  SHF.R.U32.HI R4, RZ, 0x8, R12 ;  /* 0x00000008ff047819 */ /* 0x000fe4000001160c */
[----:B------:R-:W-:Y:S02]  /*b3e0*/  F2FP.SATFINITE.E4M3.F32.PACK_AB_MERGE_C R26, R27, R26, RZ ;  /* 0x0000001a1b1a723e */ /* 0x000fe400048070ff */
[----:B------:R-:W-:Y:S02]  /*b3f0*/  PRMT R27, R17, 0x5410, R6 ;  /* 0x00005410111b7816 */ /* 0x000fe40000000006 */
[----:B------:R-:W-:Y:S02]  /*b400*/  PRMT R6, R64, 0x3340, R1 ;  /* 0x0000334040067816 */ /* 0x000fe40000000001 */
[----:B------:R-:W-:Y:S02]  /*b410*/  PRMT R17, R60, 0x3340, R41 ;  /* 0x000033403c117816 */ /* 0x000fe40000000029 */
[----:B------:R-:W-:-:S02]  /*b420*/  LOP3.LUT R4, R4, 0xffff, RZ, 0xc0, !PT ;  /* 0x0000ffff04047812 */ /* 0x000fc400078ec0ff */
[----:B------:R-:W-:Y:S02]  /*b430*/  PRMT R29, R17, 0x5410, R6 ;  /* 0x00005410111d7816 */ /* 0x000fe40000000006 */
[----:B------:R-:W-:-:S04]  /*b440*/  SHF.R.U32.HI R6, RZ, 0x8, R33 ;  /* 0x00000008ff067819 */ /* 0x000fc80000011621 */
[----:B------:R-:W-:Y:S02]  /*b450*/  LOP3.LUT R6, R6, 0xffff, RZ, 0xc0, !PT ;  /* 0x0000ffff06067812 */ /* 0x000fe400078ec0ff */
[----:B------:R-:W-:Y:S02]  /*b460*/  LOP3.LUT R10, R10, 0xffff, RZ, 0xc0, !PT ;  /* 0x0000ffff0a0a7812 */ /* 0x000fe400078ec0ff */
[----:B------:R-:W-:Y:S02]  /*b470*/  LOP3.LUT R26, R26, 0xffff, RZ, 0xc0, !PT ;  /* 0x0000ffff1a1a7812 */ /* 0x000fe400078ec0ff */
[----:B-----5:R-:W-:-:S04]  /*b480*/  ISETP.GE.AND P0, PT, R73, UR18, PT ;  /* 0x0000001249007c0c */ /* 0x020fc8000bf06270 */
[----:B----4-:R-:W-:Y:S01]  /*b490*/  ISETP.LT.AND P2, PT, R68, UR19, !P0 ;  /* 0x0000001344007c0c */ /* 0x010fe2000c741270 */
[----:B------:R-:W-:Y:S01]  /*b4a0*/  IMAD.IADD R68, R2, 0x1, R3 ;  /* 0x0000000102447824 */ /* 0x000fe200078e0203 */
[--C-:B------:R-:W-:Y:S02]  /*b4b0*/  PRMT R2, R16, 0x3340, R1.reuse ;  /* 0x0000334010027816 */ /* 0x100fe40000000001 */
[----:B------:R-:W-:Y:S02]  /*b4c0*/  PRMT R3, R19, 0x3340, R74 ;  /* 0x0000334013037816 */ /* 0x000fe4000000004a */
[----:B------:R-:W-:Y:S02]  /*b4d0*/  PRMT R9, R5, 0x5410, R2 ;  /* 0x0000541005097816 */ /* 0x000fe40000000002 */
[----:B------:R-:W-:Y:S02]  /*b4e0*/  PRMT R2, R40, 0x3340, R1 ;  /* 0x0000334028027816 */ /* 0x000fe40000000001 */
[----:B------:R-:W-:-:S02]  /*b4f0*/  PRMT R5, R36, 0x3340, R35 ;  /* 0x0000334024057816 */ /* 0x000fc40000000023 */
[----:B------:R-:W-:Y:S02]  /*b500*/  PRMT R7, R3, 0x5410, R0 ;  /* 0x0000541003077816 */ /* 0x000fe40000000000 */
[----:B------:R-:W-:Y:S02]  /*b510*/  PRMT R0, R32, 0x3340, R1 ;  /* 0x0000334020007816 */ /* 0x000fe40000000001 */
[----:B------:R-:W-:Y:S02]  /*b520*/  PRMT R3, R28, 0x3340, R33 ;  /* 0x000033401c037816 */ /* 0x000fe40000000021 */
[----:B------:R-:W-:Y:S02]  /*b530*/  PRMT R23, R5, 0x5410, R2 ;  /* 0x0000541005177816 */ /* 0x000fe40000000002 */
[----:B------:R-:W-:Y:S02]  /*b540*/  SHF.R.U32.HI R5, RZ, 0x8, R21 ;  /* 0x00000008ff057819 */ /* 0x000fe40000011615 */
[----:B------:R-:W-:-:S02]  /*b550*/  PRMT R13, R3, 0x5410, R0 ;  /* 0x00005410030d7816 */ /* 0x000fc40000000000 */
[----:B------:R-:W-:Y:S02]  /*b560*/  SHF.R.U32.HI R0, RZ, 0x8, R19 ;  /* 0x00000008ff007819 */ /* 0x000fe40000011613 */
[----:B------:R-:W-:Y:S02]  /*b570*/  SHF.R.U32.HI R2, RZ, 0x8, R74 ;  /* 0x00000008ff027819 */ /* 0x000fe4000001164a */
[----:B------:R-:W-:Y:S02]  /*b580*/  SHF.R.U32.HI R3, RZ, 0x8, R8 ;  /* 0x00000008ff037819 */ /* 0x000fe40000011608 */
[----:B------:R-:W-:Y:S02]  /*b590*/  LOP3.LUT R5, R5, 0xffff, RZ, 0xc0, !PT ;  /* 0x0000ffff05057812 */ /* 0x000fe400078ec0ff */
[----:B------:R-:W-:Y:S02]  /*b5a0*/  LOP3.LUT R15, R0, 0xffff, RZ, 0xc0, !PT ;  /* 0x0000ffff000f7812 */ /* 0x000fe400078ec0ff */
[----:B------:R-:W-:-:S02]  /*b5b0*/  LOP3.LUT R2, R2, 0xffff, RZ, 0xc0, !PT ;  /* 0x0000ffff02027812 */ /* 0x000fc400078ec0ff */
[----:B------:R-:W-:Y:S02]  /*b5c0*/  LOP3.LUT R3, R3, 0xffff, RZ, 0xc0, !PT ;  /* 0x0000ffff03037812 */ /* 0x000fe400078ec0ff */
[----:B------:R-:W-:Y:S02]  /*b5d0*/  PRMT R17, R4, 0x3340, R5 ;  /* 0x0000334004117816 */ /* 0x000fe40000000005 */
[----:B------:R-:W-:Y:S02]  /*b5e0*/  SHF.R.U32.HI R4, RZ, 0x8, R24 ;  /* 0x00000008ff047819 */ /* 0x000fe40000011618 */
[----:B------:R-:W-:Y:S02]  /*b5f0*/  SHF.R.U32.HI R5, RZ, 0x8, R28 ;  /* 0x00000008ff057819 */ /* 0x000fe4000001161c */
[----:B------:R-:W-:Y:S02]  /*b600*/  PRMT R15, R15, 0x3340, R2 ;  /* 0x000033400f0f7816 */ /* 0x000fe40000000002 */
[----:B------:R-:W-:-:S02]  /*b610*/  PRMT R70, R3, 0x3340, R70 ;  /* 0x0000334003467816 */ /* 0x000fc40000000046 */
[----:B------:R-:W-:Y:S02]  /*b620*/  SHF.R.U32.HI R2, RZ, 0x8, R20 ;  /* 0x00000008ff027819 */ /* 0x000fe40000011614 */
[----:B------:R-:W-:Y:S02]  /*b630*/  SHF.R.U32.HI R3, RZ, 0x8, R31 ;  /* 0x00000008ff037819 */ /* 0x000fe4000001161f */
[----:B------:R-:W-:Y:S02]  /*b640*/  LOP3.LUT R4, R4, 0xffff, RZ, 0xc0, !PT ;  /* 0x0000ffff04047812 */ /* 0x000fe400078ec0ff */
[----:B------:R-:W-:Y:S02]  /*b650*/  SHF.R.U32.HI R0, RZ, 0x8, R16 ;  /* 0x00000008ff007819 */ /* 0x000fe40000011610 */
[----:B------:R-:W-:Y:S02]  /*b660*/  LOP3.LUT R5, R5, 0xffff, RZ, 0xc0, !PT ;  /* 0x0000ffff05057812 */ /* 0x000fe400078ec0ff */
[----:B------:R-:W-:-:S02]  /*b670*/  LOP3.LUT R2, R2, 0xffff, RZ, 0xc0, !PT ;  /* 0x0000ffff02027812 */ /* 0x000fc400078ec0ff */
[----:B------:R-:W-:Y:S02]  /*b680*/  LOP3.LUT R3, R3, 0xffff, RZ, 0xc0, !PT ;  /* 0x0000ffff03037812 */ /* 0x000fe400078ec0ff */
[----:B------:R-:W-:Y:S02]  /*b690*/  PRMT R12, R4, 0x3340, R1 ;  /* 0x00003340040c7816 */ /* 0x000fe40000000001 */
[----:B------:R-:W-:Y:S02]  /*b6a0*/  LOP3.LUT R0, R0, 0xffff, RZ, 0xc0, !PT ;  /* 0x0000ffff00007812 */ /* 0x000fe400078ec0ff */
[----:B------:R-:W-:Y:S02]  /*b6b0*/  PRMT R21, R5, 0x3340, R6 ;  /* 0x0000334005157816 */ /* 0x000fe40000000006 */
[----:B------:R-:W-:Y:S02]  /*b6c0*/  SHF.R.U32.HI R4, RZ, 0x8, R40 ;  /* 0x00000008ff047819 */ /* 0x000fe40000011628 */
[----:B------:R-:W-:-:S02]  /*b6d0*/  SHF.R.U32.HI R5, RZ, 0x8, R44 ;  /* 0x00000008ff057819 */ /* 0x000fc4000001162c */
[----:B------:R-:W-:Y:S02]  /*b6e0*/  SHF.R.U32.HI R6, RZ, 0x8, R37 ;  /* 0x00000008ff067819 */ /* 0x000fe40000011625 */
[----:B------:R-:W-:Y:S02]  /*b6f0*/  PRMT R19, R2, 0x3340, R3 ;  /* 0x0000334002137816 */ /* 0x000fe40000000003 */
[----:B------:R-:W-:Y:S02]  /*b700*/  PRMT R8, R0, 0x3340, R1 ;  /* 0x0000334000087816 */ /* 0x000fe40000000001 */
[----:B------:R-:W-:Y:S02]  /*b710*/  LOP3.LUT R4, R4, 0xffff, RZ, 0xc0, !PT ;  /* 0x0000ffff04047812 */ /* 0x000fe400078ec0ff */
[----:B------:R-:W-:Y:S02]  /*b720*/  LOP3.LUT R5, R5, 0xffff, RZ, 0xc0, !PT ;  /* 0x0000ffff05057812 */ /* 0x000fe400078ec0ff */
[----:B------:R-:W-:-:S02]  /*b730*/  LOP3.LUT R6, R6, 0xffff, RZ, 0xc0, !PT ;  /* 0x0000ffff06067812 */ /* 0x000fc400078ec0ff */
[----:B------:R-:W-:Y:S02]  /*b740*/  PRMT R15, R15, 0x5410, R70 ;  /* 0x000054100f0f7816 */ /* 0x000fe40000000046 */
[----:B------:R-:W-:Y:S02]  /*b750*/  PRMT R19, R19, 0x5410, R12 ;  /* 0x0000541013137816 */ /* 0x000fe4000000000c */
[----:B------:R-:W-:Y:S02]  /*b760*/  PRMT R16, R4, 0x3340, R1 ;  /* 0x0000334004107816 */ /* 0x000fe40000000001 */
[----:B------:R-:W-:Y:S02]  /*b770*/  PRMT R17, R17, 0x5410, R8 ;  /* 0x0000541011117816 */ /* 0x000fe40000000008 */
[----:B--2---:R-:W-:Y:S02]  /*b780*/  ISETP.LT.AND P5, PT, R69, UR19, !P0 ;  /* 0x0000001345007c0c */ /* 0x004fe4000c7a1270 */
[----:B------:R-:W-:Y:S01]  /*b790*/  PRMT R20, R5, 0x3340, R6 ;  /* 0x0000334005147816 */ /* 0x000fe20000000006 */
[----:B------:R-:W2:Y:S01]  /*b7a0*/  LDL.LU R69, [R1+0x88] ;  /* 0x0000880001457983 */ /* 0x000ea20000300800 */
[----:B------:R-:W-:-:S02]  /*b7b0*/  PRMT R4, R7, 0x4210, R10 ;  /* 0x0000421007047816 */ /* 0x000fc4000000000a */
[----:B------:R-:W-:Y:S02]  /*b7c0*/  PRMT R8, R15, 0x5210, R10 ;  /* 0x000052100f087816 */ /* 0x000fe4000000000a */
[--C-:B------:R-:W-:Y:S02]  /*b7d0*/  PRMT R6, R11, 0x4210, R26.reuse ;  /* 0x000042100b067816 */ /* 0x100fe4000000001a */
[----:B------:R-:W-:Y:S02]  /*b7e0*/  PRMT R10, R19, 0x5210, R26 ;  /* 0x00005210130a7816 */ /* 0x000fe4000000001a */
[----:B------:R-:W4:Y:S01]  /*b7f0*/  LDL.LU R26, [R1+0x84] ;  /* 0x00008400011a7983 */ /* 0x000f220000300800 */
[----:B------:R-:W-:Y:S02]  /*b800*/  SHF.R.U32.HI R0, RZ, 0x8, R32 ;  /* 0x00000008ff007819 */ /* 0x000fe40000011620 */
[----:B------:R-:W-:Y:S01]  /*b810*/  LOP3.LUT R18, R18, 0xffff, RZ, 0xc0, !PT ;  /* 0x0000ffff12127812 */ /* 0x000fe200078ec0ff */
[----:B------:R-:W5:Y:S01]  /*b820*/  LDL.LU R32, [R1+0x80] ;  /* 0x0000800001207983 */ /* 0x000f620000300800 */
[----:B------:R-:W-:-:S04]  /*b830*/  LOP3.LUT R0, R0, 0xffff, RZ, 0xc0, !PT ;  /* 0x0000ffff00007812 */ /* 0x000fc800078ec0ff */
[----:B------:R-:W-:Y:S02]  /*b840*/  PRMT R0, R0, 0x3340, R1 ;  /* 0x0000334000007816 */ /* 0x000fe40000000001 */
[----:B------:R-:W-:Y:S02]  /*b850*/  LOP3.LUT R34, R34, 0xffff, RZ, 0xc0, !PT ;  /* 0x0000ffff22227812 */ /* 0x000fe400078ec0ff */
[----:B------:R-:W-:Y:S02]  /*b860*/  PRMT R21, R21, 0x5410, R0 ;  /* 0x0000541015157816 */ /* 0x000fe40000000000 */
[--C-:B------:R-:W-:Y:S02]  /*b870*/  PRMT R5, R9, 0x4210, R18.reuse ;  /* 0x0000421009057816 */ /* 0x100fe40000000012 */
[----:B------:R-:W-:Y:S02]  /*b880*/  PRMT R9, R17, 0x5210, R18 ;  /* 0x0000521011097816 */ /* 0x000fe40000000012 */
[----:B------:R-:W-:-:S02]  /*b890*/  PRMT R7, R13, 0x4210, R34 ;  /* 0x000042100d077816 */ /* 0x000fc40000000022 */
[----:B------:R-:W-:-:S03]  /*b8a0*/  PRMT R11, R21, 0x5210, R34 ;  /* 0x00005210150b7816 */ /* 0x000fc60000000022 */
[----:B0-----:R-:W-:Y:S04]  /*b8b0*/  STS.128 [R68], R4 ;  /* 0x0000000444007388 */ /* 0x001fe80000000c00 */
[----:B------:R0:W-:Y:S01]  /*b8c0*/  STS.128 [R68+0x400], R8 ;  /* 0x0004000844007388 */ /* 0x0001e20000000c00 */
[----:B------:R-:W-:Y:S02]  /*b8d0*/  SHF.R.U32.HI R0, RZ, 0x8, R48 ;  /* 0x00000008ff007819 */ /* 0x000fe40000011630 */
[----:B------:R-:W-:Y:S02]  /*b8e0*/  SHF.R.U32.HI R2, RZ, 0x8, R36 ;  /* 0x00000008ff027819 */ /* 0x000fe40000011624 */
[----:B------:R-:W-:Y:S02]  /*b8f0*/  SHF.R.U32.HI R3, RZ, 0x8, R35 ;  /* 0x00000008ff037819 */ /* 0x000fe40000011623 */
[----:B------:R-:W-:-:S02]  /*b900*/  LOP3.LUT R0, R0, 0xffff, RZ, 0xc0, !PT ;  /* 0x0000ffff00007812 */ /* 0x000fc400078ec0ff */
[----:B------:R-:W-:Y:S02]  /*b910*/  SHF.R.U32.HI R13, RZ, 0x8, R60 ;  /* 0x00000008ff0d7819 */ /* 0x000fe4000001163c */
[----:B------:R-:W-:Y:S02]  /*b920*/  SHF.R.U32.HI R14, RZ, 0x8, R41 ;  /* 0x00000008ff0e7819 */ /* 0x000fe40000011629 */
[----:B------:R-:W-:Y:S02]  /*b930*/  LOP3.LUT R2, R2, 0xffff, RZ, 0xc0, !PT ;  /* 0x0000ffff02027812 */ /* 0x000fe400078ec0ff */
[----:B------:R-:W-:Y:S02]  /*b940*/  LOP3.LUT R3, R3, 0xffff, RZ, 0xc0, !PT ;  /* 0x0000ffff03037812 */ /* 0x000fe400078ec0ff */
[----:B------:R-:W-:Y:S02]  /*b950*/  PRMT R17, R0, 0x3340, R1 ;  /* 0x0000334000117816 */ /* 0x000fe40000000001 */
[----:B------:R-:W-:Y:S01]  /*b960*/  LOP3.LUT R14, R14, 0xffff, RZ, 0xc0, !PT ;  /* 0x0000ffff0e0e7812 */ /* 0x000fe200078ec0ff */
[----:B------:R-:W1:Y:S01]  /*b970*/  LDC R0, c[0x0][0x3b8] ;  /* 0x0000ee00ff007b82 */ /* 0x000e620000000800 */
[----:B------:R-:W-:-:S02]  /*b980*/  LOP3.LUT R13, R13, 0xffff, RZ, 0xc0, !PT ;  /* 0x0000ffff0d0d7812 */ /* 0x000fc400078ec0ff */
[----:B------:R-:W-:Y:S02]  /*b990*/  PRMT R31, R2, 0x3340, R3 ;  /* 0x00003340021f7816 */ /* 0x000fe40000000003 */
[----:B------:R-:W-:-:S03]  /*b9a0*/  LEA R238, R238, UR13, 0x4 ;  /* 0x0000000deeee7c11 */ /* 0x000fc6000f8e20ff */
[----:B------:R-:W-:Y:S01]  /*b9b0*/  BAR.SYNC.DEFER_BLOCKING 0x0 ;  /* 0x0000000000007b1d */ /* 0x000fe20000010000 */
[----:B------:R-:W-:Y:S02]  /*b9c0*/  PRMT R14, R13, 0x3340, R14 ;  /* 0x000033400d0e7816 */ /* 0x000fe4000000000e */
[----:B------:R-:W-:Y:S02]  /*b9d0*/  PRMT R31, R31, 0x5410, R16 ;  /* 0x000054101f1f7816 */ /* 0x000fe40000000010 */
[----:B------:R-:W-:Y:S02]  /*b9e0*/  PRMT R13, R20, 0x5410, R17 ;  /* 0x00005410140d7816 */ /* 0x000fe40000000011 */
[----:B------:R-:W-:Y:S02]  /*b9f0*/  SHF.R.U32.HI R2, RZ, 0x8, R52 ;  /* 0x00000008ff027819 */ /* 0x000fe40000011634 */
[----:B------:R-:W-:Y:S02]  /*ba00*/  SHF.R.U32.HI R3, RZ, 0x8, R39 ;  /* 0x00000008ff037819 */ /* 0x000fe40000011627 */
[----:B------:R-:W-:-:S02]  /*ba10*/  SHF.R.U32.HI R12, RZ, 0x8, R56 ;  /* 0x00000008ff0c7819 */ /* 0x000fc40000011638 */
[----:B------:R-:W-:Y:S02]  /*ba20*/  SHF.R.U32.HI R15, RZ, 0x8, R64 ;  /* 0x00000008ff0f7819 */ /* 0x000fe40000011640 */
[----:B------:R-:W-:Y:S02]  /*ba30*/  LOP3.LUT R12, R12, 0xffff, RZ, 0xc0, !PT ;  /* 0x0000ffff0c0c7812 */ /* 0x000fe400078ec0ff */
[----:B------:R-:W-:Y:S01]  /*ba40*/  LOP3.LUT R3, R3, 0xffff, RZ, 0xc0, !PT ;  /* 0x0000ffff03037812 */ /* 0x000fe200078ec0ff */
[----:B------:R-:W1:Y:S04]  /*ba50*/  LDS.128 R4, [R238] ;  /* 0x00000000ee047984 */ /* 0x000e680000000c00 */
[----:B------:R-:W-:Y:S01]  /*ba60*/  LDS.128 R16, [R238+0x800] ;  /* 0x00080000ee107984 */ /* 0x000fe20000000c00 */
[----:B------:R-:W-:-:S02]  /*ba70*/  LOP3.LUT R2, R2, 0xffff, RZ, 0xc0, !PT ;  /* 0x0000ffff02027812 */ /* 0x000fc400078ec0ff */
[----:B------:R-:W-:Y:S02]  /*ba80*/  LOP3.LUT R15, R15, 0xffff, RZ, 0xc0, !PT ;  /* 0x0000ffff0f0f7812 */ /* 0x000fe400078ec0ff */
[----:B------:R-:W-:Y:S02]  /*ba90*/  F2FP.SATFINITE.E4M3.F32.PACK_AB_MERGE_C R58, R59, R58, RZ ;  /* 0x0000003a3b3a723e */ /* 0x000fe400048070ff */
[----:B------:R-:W-:Y:S02]  /*baa0*/  PRMT R12, R12, 0x3340, R1 ;  /* 0x000033400c0c7816 */ /* 0x000fe40000000001 */
[----:B------:R-:W-:Y:S02]  /*bab0*/  PRMT R3, R2, 0x3340, R3 ;  /* 0x0000334002037816 */ /* 0x000fe40000000003 */
[----:B------:R-:W-:Y:S02]  /*bac0*/  F2FP.SATFINITE.E4M3.F32.PACK_AB_MERGE_C R42, R43, R42, RZ ;  /* 0x0000002a2b2a723e */ /* 0x000fe400048070ff */
[----:B------:R-:W-:-:S02]  /*bad0*/  F2FP.SATFINITE.E4M3.F32.PACK_AB_MERGE_C R50, R51, R50, RZ ;  /* 0x000000323332723e */ /* 0x000fc400048070ff */
[----:B------:R-:W-:Y:S02]  /*bae0*/  F2FP.SATFINITE.E4M3.F32.PACK_AB_MERGE_C R66, R67, R66, RZ ;  /* 0x000000424342723e */ /* 0x000fe400048070ff */
[----:B------:R-:W-:Y:S02]  /*baf0*/  PRMT R15, R15, 0x3340, R72 ;  /* 0x000033400f0f7816 */ /* 0x000fe40000000048 */
[----:B0-----:R-:W-:Y:S02]  /*bb00*/  PRMT R11, R3, 0x5410, R12 ;  /* 0x00005410030b7816 */ /* 0x001fe4000000000c */
[----:B------:R-:W-:Y:S02]  /*bb10*/  LOP3.LUT R58, R58, 0xffff, RZ, 0xc0, !PT ;  /* 0x0000ffff3a3a7812 */ /* 0x000fe400078ec0ff */
[----:B------:R-:W-:Y:S02]  /*bb20*/  LOP3.LUT R42, R42, 0xffff, RZ, 0xc0, !PT ;  /* 0x0000ffff2a2a7812 */ /* 0x000fe400078ec0ff */
[----:B------:R-:W-:-:S02]  /*bb30*/  PRMT R15, R14, 0x5410, R15 ;  /* 0x000054100e0f7816 */ /* 0x000fc4000000000f */
[----:B------:R-:W-:Y:S02]  /*bb40*/  LOP3.LUT R50, R50, 0xffff, RZ, 0xc0, !PT ;  /* 0x0000ffff32327812 */ /* 0x000fe400078ec0ff */
[----:B------:R-:W-:Y:S02]  /*bb50*/  LOP3.LUT R66, R66, 0xffff, RZ, 0xc0, !PT ;  /* 0x0000ffff42427812 */ /* 0x000fe400078ec0ff */
[----:B------:R-:W-:Y:S02]  /*bb60*/  PRMT R14, R11, 0x5210, R58 ;  /* 0x000052100b0e7816 */ /* 0x000fe4000000003a */
[--C-:B------:R-:W-:Y:S02]  /*bb70*/  PRMT R8, R23, 0x4210, R42.reuse ;  /* 0x0000421017087816 */ /* 0x100fe4000000002a */
[----:B------:R-:W-:Y:S02]  /*bb80*/  PRMT R12, R31, 0x5210, R42 ;  /* 0x000052101f0c7816 */ /* 0x000fe4000000002a */
[----:B------:R-:W-:-:S02]  /*bb90*/  PRMT R9, R25, 0x4210, R50 ;  /* 0x0000421019097816 */ /* 0x000fc40000000032 */
[----:B------:R-:W-:Y:S02]  /*bba0*/  PRMT R13, R13, 0x5210, R50 ;  /* 0x000052100d0d7816 */ /* 0x000fe40000000032 */
[----:B------:R-:W-:Y:S02]  /*bbb0*/  PRMT R10, R27, 0x4210, R58 ;  /* 0x000042101b0a7816 */ /* 0x000fe4000000003a */
[--C-:B------:R-:W-:Y:S01]  /*bbc0*/  PRMT R11, R29, 0x4210, R66.reuse ;  /* 0x000042101d0b7816 */ /* 0x100fe20000000042 */
[----:B------:R-:W-:Y:S01]  /*bbd0*/  BAR.SYNC.DEFER_BLOCKING 0x0 ;  /* 0x0000000000007b1d */ /* 0x000fe20000010000 */
[----:B------:R-:W-:Y:S01]  /*bbe0*/  PRMT R15, R15, 0x5210, R66 ;  /* 0x000052100f0f7816 */ /* 0x000fe20000000042 */
[----:B---3--:R-:W-:Y:S01]  /*bbf0*/  IMAD R3, R73, UR4, RZ ;  /* 0x0000000449037c24 */ /* 0x008fe2000f8e02ff */
[C---:B------:R-:W-:Y:S01]  /*bc00*/  ISETP.LT.AND P1, PT, R237.reuse, UR19, !P0 ;  /* 0x00000013ed007c0c */ /* 0x040fe2000c721270 */
[-C--:B-1----:R-:W-:Y:S01]  /*bc10*/  IMAD R237, R237, R0.reuse, RZ ;  /* 0x00000000eded7224 */ /* 0x082fe200078e02ff */
[C---:B------:R-:W-:Y:S01]  /*bc20*/  ISETP.LT.AND P3, PT, R71.reuse, UR19, !P0 ;  /* 0x0000001347007c0c */ /* 0x040fe2000c761270 */
[----:B------:R-:W-:Y:S01]  /*bc30*/  IMAD R23, R71, R0, RZ ;  /* 0x0000000047177224 */ /* 0x000fe200078e02ff */
[C---:B------:R-:W-:Y:S01]  /*bc40*/  IADD3 R2, P4, PT, R3.reuse, UR16, RZ ;  /* 0x0000001003027c10 */ /* 0x040fe2000ff9e0ff */
[----:B------:R-:W3:Y:S04]  /*bc50*/  LDL.LU R31, [R1+0x7c] ;  /* 0x00007c00011f7983 */ /* 0x000ee80000300800 */
[----:B------:R0:W-:Y:S04]  /*bc60*/  STS.128 [R68], R8 ;  /* 0x0000000844007388 */ /* 0x0001e80000000c00 */
[----:B------:R5:W-:Y:S01]  /*bc70*/  STS.128 [R68+0x400], R12 ;  /* 0x0004000c44007388 */ /* 0x000be20000000c00 */
[----:B------:R-:W-:-:S02]  /*bc80*/  LEA.HI.X.SX32 R3, R3, UR17, 0x1, P4 ;  /* 0x0000001103037c11 */ /* 0x000fc4000a0f0eff */
[-C--:B------:R-:W-:Y:S01]  /*bc90*/  IADD3 R20, P6, PT, R237, R2.reuse, RZ ;  /* 0x00000002ed147210 */ /* 0x080fe20007fde0ff */
[----:B------:R-:W3:Y:S01]  /*bca0*/  LDL.LU R30, [R1+0x78] ;  /* 0x00007800011e7983 */ /* 0x000ee20000300800 */
[----:B------:R-:W-:Y:S02]  /*bcb0*/  IADD3 R22, P4, PT, R23, R2, RZ ;  /* 0x0000000217167210 */ /* 0x000fe40007f9e0ff */
[-C--:B------:R-:W-:Y:S01]  /*bcc0*/  LEA.HI.X.SX32 R21, R237, R3.reuse, 0x1, P6 ;  /* 0x00000003ed157211 */ /* 0x080fe200030f0eff */
[----:B------:R-:W3:Y:S01]  /*bcd0*/  LDL.LU R28, [R1+0x74] ;  /* 0x00007400011c7983 */ /* 0x000ee20000300800 */
[C---:B------:R-:W-:Y:S01]  /*bce0*/  PRMT R29, R4.reuse, 0x7770, RZ ;  /* 0x00007770041d7816 */ /* 0x040fe200000000ff */
[----:B------:R-:W-:Y:S01]  /*bcf0*/  BAR.SYNC.DEFER_BLOCKING 0x0 ;  /* 0x0000000000007b1d */ /* 0x000fe20000010000 */
[----:B------:R-:W-:Y:S02]  /*bd00*/  LEA.HI.X.SX32 R23, R23, R3, 0x1, P4 ;  /* 0x0000000317177211 */ /* 0x000fe400020f0eff */
[----:B------:R-:W-:-:S03]  /*bd10*/  PRMT R25, R4, 0x7771, RZ ;  /* 0x0000777104197816 */ /* 0x000fc600000000ff */
[----:B------:R-:W-:Y:S04]  /*bd20*/  @P1 STG.E.U8 desc[UR26][R20.64], R29 ;  /* 0x0000001d14001986 */ /* 0x000fe8000c10111a */
[----:B------:R1:W-:Y:S01]  /*bd30*/  @P3 STG.E.U8 desc[UR26][R22.64], R25 ;  /* 0x0000001916003986 */ /* 0x0003e2000c10111a */
[-C--:B--2---:R-:W-:Y:S01]  /*bd40*/  IMAD R24, R69, R0.reuse, RZ ;  /* 0x0000000045187224 */ /* 0x084fe200078e02ff */
[C---:B----4-:R-:W-:Y:S01]  /*bd50*/  ISETP.LT.AND P3, PT, R26.reuse, UR19, !P0 ;  /* 0x000000131a007c0c */ /* 0x050fe2000c761270 */
[----:B0-----:R-:W-:Y:S02]  /*bd60*/  IMAD R11, R26, R0, RZ ;  /* 0x000000001a0b7224 */ /* 0x001fe400078e02ff */
[----:B------:R-:W2:Y:S01]  /*bd70*/  LDL.LU R26, [R1+0x70] ;  /* 0x00007000011a7983 */ /* 0x000ea20000300800 */
[----:B------:R-:W-:-:S04]  /*bd80*/  IADD3 R8, P1, PT, R24, R2, RZ ;  /* 0x0000000218087210 */ /* 0x000fc80007f3e0ff */
[----:B------:R-:W-:Y:S02]  /*bd90*/  LEA.HI.X.SX32 R9, R24, R3, 0x1, P1 ;  /* 0x0000000318097211 */ /* 0x000fe400008f0eff */
[----:B------:R-:W4:Y:S01]  /*bda0*/  LDL.LU R24, [R1+0x6c] ;  /* 0x00006c0001187983 */ /* 0x000f220000300800 */
[----:B------:R-:W-:Y:S01]  /*bdb0*/  ISETP.LT.AND P6, PT, R69, UR19, !P0 ;  /* 0x0000001345007c0c */ /* 0x000fe2000c7c1270 */
[----:B-----5:R-:W-:Y:S01]  /*bdc0*/  IMAD R13, R32, R0, RZ ;  /* 0x00000000200d7224 */ /* 0x020fe200078e02ff */
[C---:B------:R-:W-:Y:S01]  /*bdd0*/  PRMT R27, R4.reuse, 0x7772, RZ ;  /* 0x00007772041b7816 */ /* 0x040fe200000000ff */
[----:B-1----:R-:W5:Y:S01]  /*bde0*/  LDL.LU R22, [R1+0x68] ;  /* 0x0000680001167983 */ /* 0x002f620000300800 */
[----:B------:R-:W-:Y:S02]  /*bdf0*/  PRMT R25, R4, 0x7773, RZ ;  /* 0x0000777304197816 */ /* 0x000fe400000000ff */
[----:B------:R-:W-:Y:S01]  /*be00*/  ISETP.LT.AND P1, PT, R32, UR19, !P0 ;  /* 0x0000001320007c0c */ /* 0x000fe2000c721270 */
[----:B------:R-:W5:Y:S01]  /*be10*/  LDL.LU R20, [R1+0x64] ;  /* 0x0000640001147983 */ /* 0x000f620000300800 */
[----:B------:R-:W-:-:S02]  /*be20*/  IADD3 R10, P4, PT, R11, R2, RZ ;  /* 0x000000020b0a7210 */ /* 0x000fc40007f9e0ff */
[----:B------:R-:W-:Y:S01]  /*be30*/  PRMT R21, R5, 0x7770, RZ ;  /* 0x0000777005157816 */ /* 0x000fe200000000ff */
[----:B------:R-:W5:Y:S04]  /*be40*/  LDL.LU R29, [R1+0x60] ;  /* 0x00006000011d7983 */ /* 0x000f680000300800 */
[----:B------:R-:W-:Y:S01]  /*be50*/  @P6 STG.E.U8 desc[UR26][R8.64], R27 ;  /* 0x0000001b08006986 */ /* 0x000fe2000c10111a */
[----:B------:R-:W-:-:S04]  /*be60*/  IADD3 R12, P6, PT, R13, R2, RZ ;  /* 0x000000020d0c7210 */ /* 0x000fc80007fde0ff */
[-C--:B------:R-:W-:Y:S02]  /*be70*/  LEA.HI.X.SX32 R13, R13, R3.reuse, 0x1, P6 ;  /* 0x000000030d0d7211 */ /* 0x080fe400030f0eff */
[----:B------:R-:W-:-:S05]  /*be80*/  LEA.HI.X.SX32 R11, R11, R3, 0x1, P4 ;  /* 0x000000030b0b7211 */ /* 0x000fca00020f0eff */
[----:B------:R0:W-:Y:S04]  /*be90*/  @P3 STG.E.U8 desc[UR26][R10.64], R25 ;  /* 0x000000190a003986 */ /* 0x0001e8000c10111a */
[----:B------:R1:W-:Y:S01]  /*bea0*/  @P1 STG.E.U8 desc[UR26][R12.64], R21 ;  /* 0x000000150c001986 */ /* 0x0003e2000c10111a */
[C---:B------:R-:W-:Y:S02]  /*beb0*/  PRMT R23, R5.reuse, 0x7771, RZ ;  /* 0x0000777105177816 */ /* 0x040fe400000000ff */
[----:B0-----:R-:W-:Y:S01]  /*bec0*/  PRMT R25, R5, 0x7772, RZ ;  /* 0x0000777205197816 */ /* 0x001fe200000000ff */
[----:B---3--:R-:W-:-:S05]  /*bed0*/  IMAD R4, R31, R0, RZ ;  /* 0x000000001f047224 */ /* 0x008fca00078e02ff */
[----:B------:R-:W-:-:S04]  /*bee0*/  IADD3 R14, P6, PT, R4, R2, RZ ;  /* 0x00000002040e7210 */ /* 0x000fc80007fde0ff */
[----:B------:R-:W-:Y:S02]  /*bef0*/  LEA.HI.X.SX32 R15, R4, R3, 0x1, P6 ;  /* 0x00000003040f7211 */ /* 0x000fe400030f0eff */
[----:B------:R-:W-:Y:S01]  /*bf00*/  ISETP.LT.AND P4, PT, R31, UR19, !P0 ;  /* 0x000000131f007c0c */ /* 0x000fe2000c781270 */
[----:B------:R-:W-:-:S05]  /*bf10*/  IMAD R9, R30, R0, RZ ;  /* 0x000000001e097224 */ /* 0x000fca00078e02ff */
[C---:B------:R-:W-:Y:S02]  /*bf20*/  IADD3 R8, P6, PT, R9.reuse, R2, RZ ;  /* 0x0000000209087210 */ /* 0x040fe40007fde0ff */
[----:B------:R-:W-:Y:S02]  /*bf30*/  ISETP.LT.AND P3, PT, R30, UR19, !P0 ;  /* 0x000000131e007c0c */ /* 0x000fe4000c761270 */
[----:B------:R-:W-:-:S03]  /*bf40*/  LEA.HI.X.SX32 R9, R9, R3, 0x1, P6 ;  /* 0x0000000309097211 */ /* 0x000fc600030f0eff */
[----:B------:R5:W-:Y:S08]  /*bf50*/  @P4 STG.E.U8 desc[UR26][R14.64], R23 ;  /* 0x000000170e004986 */ /* 0x000bf0000c10111a */
[----:B------:R-:W-:Y:S01]  /*bf60*/  @P3 STG.E.U8 desc[UR26][R8.64], R25 ;  /* 0x0000001908003986 */ /* 0x000fe2000c10111a */
[C---:B--2---:R-:W-:Y:S01]  /*bf70*/  ISETP.LT.AND P6, PT, R26.reuse, UR19, !P0 ;  /* 0x000000131a007c0c */ /* 0x044fe2000c7c1270 */
[----:B-1----:R-:W-:-:S02]  /*bf80*/  IMAD R12, R26, R0, RZ ;  /* 0x000000001a0c7224 */ /* 0x002fc400078e02ff */
[----:B------:R-:W2:Y:S01]  /*bf90*/  LDL.LU R26, [R1+0x5c] ;  /* 0x00005c00011a7983 */ /* 0x000ea20000300800 */
[C---:B----4-:R-:W-:Y:S01]  /*bfa0*/  ISETP.LT.AND P3, PT, R24.reuse, UR19, !P0 ;  /* 0x0000001318007c0c */ /* 0x050fe2000c761270 */
[-C--:B------:R-:W-:Y:S02]  /*bfb0*/  IMAD R13, R24, R0.reuse, RZ ;  /* 0x00000000180d7224 */ /* 0x080fe400078e02ff */
[----:B------:R-:W3:Y:S01]  /*bfc0*/  LDL.LU R24, [R1+0x58] ;  /* 0x0000580001187983 */ /* 0x000ee20000300800 */
[CC--:B------:R-:W-:Y:S01]  /*bfd0*/  IMAD R4, R28.reuse, R0.reuse, RZ ;  /* 0x000000001c047224 */ /* 0x0c0fe200078e02ff */
[----:B------:R-:W-:Y:S02]  /*bfe0*/  ISETP.LT.AND P1, PT, R28, UR19, !P0 ;  /* 0x000000131c007c0c */ /* 0x000fe4000c721270 */
[----:B------:R-:W-:Y:S01]  /*bff0*/  PRMT R21, R5, 0x7773, RZ ;  /* 0x0000777305157816 */ /* 0x000fe200000000ff */
[----:B-----5:R-:W-:Y:S01]  /*c000*/  IMAD R15, R22, R0, RZ ;  /* 0x00000000160f7224 */ /* 0x020fe200078e02ff */
[C---:B------:R-:W-:Y:S01]  /*c010*/  IADD3 R10, P4, PT, R4.reuse, R2, RZ ;  /* 0x00000002040a7210 */ /* 0x040fe20007f9e0ff */
[----:B------:R-:W4:Y:S03]  /*c020*/  LDL.LU R28, [R1+0x54] ;  /* 0x00005400011c7983 */ /* 0x000f260000300800 */
[----:B------:R-:W-:-:S02]  /*c030*/  LEA.HI.X.SX32 R11, R4, R3, 0x1, P4 ;  /* 0x00000003040b7211 */ /* 0x000fc400020f0eff */
[-C--:B------:R-:W-:Y:S02]  /*c040*/  IADD3 R4, P4, PT, R12, R2.reuse, RZ ;  /* 0x000000020c047210 */ /* 0x080fe40007f9e0ff */
[----:B------:R-:W-:Y:S01]  /*c050*/  PRMT R23, R6, 0x7770, RZ ;  /* 0x0000777006177816 */ /* 0x000fe200000000ff */
[----:B------:R0:W-:Y:S01]  /*c060*/  @P1 STG.E.U8 desc[UR26][R10.64], R21 ;  /* 0x000000150a001986 */ /* 0x0001e2000c10111a */
[----:B------:R-:W-:Y:S02]  /*c070*/  LEA.HI.X.SX32 R5, R12, R3, 0x1, P4 ;  /* 0x000000030c057211 */ /* 0x000fe400020f0eff */
[----:B------:R-:W-:Y:S01]  /*c080*/  ISETP.LT.AND P1, PT, R22, UR19, !P0 ;  /* 0x0000001316007c0c */ /* 0x000fe2000c721270 */
[----:B------:R-:W1:Y:S01]  /*c090*/  LDS.128 R8, [R238] ;  /* 0x00000000ee087984 */ /* 0x000e620000000c00 */
[----:B------:R-:W-:-:S03]  /*c0a0*/  IADD3 R12, P4, PT, R13, R2, RZ ;  /* 0x000000020d0c7210 */ /* 0x000fc60007f9e0ff */
[----:B------:R5:W-:Y:S01]  /*c0b0*/  @P6 STG.E.U8 desc[UR26][R4.64], R23 ;  /* 0x0000001704006986 */ /* 0x000be2000c10111a */
[----:B------:R-:W-:-:S03]  /*c0c0*/  IADD3 R14, P6, PT, R15, R2, RZ ;  /* 0x000000020f0e7210 */ /* 0x000fc60007fde0ff */
[----:B------:R-:W4:Y:S01]  /*c0d0*/  LDL.LU R22, [R1+0x50] ;  /* 0x0000500001167983 */ /* 0x000f220000300800 */
[-C--:B------:R-:W-:Y:S01]  /*c0e0*/  LEA.HI.X.SX32 R13, R13, R3.reuse, 0x1, P4 ;  /* 0x000000030d0d7211 */ /* 0x080fe200020f0eff */
[----:B0-----:R-:W-:Y:S01]  /*c0f0*/  IMAD R21, R20, R0, RZ ;  /* 0x0000000014157224 */ /* 0x001fe200078e02ff */
[C---:B------:R-:W-:Y:S01]  /*c100*/  PRMT R27, R6.reuse, 0x7771, RZ ;  /* 0x00007771061b7816 */ /* 0x040fe200000000ff */
[----:B------:R-:W4:Y:S01]  /*c110*/  LDL.LU R30, [R1+0x4c] ;  /* 0x00004c00011e7983 */ /* 0x000f220000300800 */
[----:B------:R-:W-:Y:S02]  /*c120*/  LEA.HI.X.SX32 R15, R15, R3, 0x1, P6 ;  /* 0x000000030f0f7211 */ /* 0x000fe400030f0eff */
[----:B------:R-:W-:Y:S02]  /*c130*/  PRMT R25, R6, 0x7772, RZ ;  /* 0x0000777206197816 */ /* 0x000fe400000000ff */
[----:B------:R-:W-:Y:S01]  /*c140*/  ISETP.LT.AND P4, PT, R20, UR19, !P0 ;  /* 0x0000001314007c0c */ /* 0x000fe2000c781270 */
[----:B------:R0:W-:Y:S01]  /*c150*/  @P3 STG.E.U8 desc[UR26][R12.64], R27 ;  /* 0x0000001b0c003986 */ /* 0x0001e2000c10111a */
[----:B------:R-:W-:-:S02]  /*c160*/  IADD3 R20, P6, PT, R21, R2, RZ ;  /* 0x0000000215147210 */ /* 0x000fc40007fde0ff */
[----:B-----5:R-:W-:Y:S01]  /*c170*/  PRMT R23, R6, 0x7773, RZ ;  /* 0x0000777306177816 */ /* 0x020fe200000000ff */
[----:B------:R-:W-:Y:S01]  /*c180*/  @P1 STG.E.U8 desc[UR26][R14.64], R25 ;  /* 0x000000190e001986 */ /* 0x000fe2000c10111a */
[----:B------:R-:W-:Y:S01]  /*c190*/  LEA.HI.X.SX32 R21, R21, R3, 0x1, P6 ;  /* 0x0000000315157211 */ /* 0x000fe200030f0eff */
[----:B------:R-:W-:-:S05]  /*c1a0*/  IMAD R5, R29, R0, RZ ;  /* 0x000000001d057224 */ /* 0x000fca00078e02ff */
[C---:B------:R-:W-:Y:S01]  /*c1b0*/  IADD3 R4, P6, PT, R5.reuse, R2, RZ ;  /* 0x0000000205047210 */ /* 0x040fe20007fde0ff */
[----:B------:R4:W-:Y:S03]  /*c1c0*/  @P4 STG.E.U8 desc[UR26][R20.64], R23 ;  /* 0x0000001714004986 */ /* 0x0009e6000c10111a */
[----:B------:R-:W-:Y:S01]  /*c1d0*/  LEA.HI.X.SX32 R5, R5, R3, 0x1, P6 ;  /* 0x0000000305057211 */ /* 0x000fe200030f0eff */
[C---:B--2---:R-:W-:Y:S01]  /*c1e0*/  IMAD R6, R26.reuse, R0, RZ ;  /* 0x000000001a067224 */ /* 0x044fe200078e02ff */
[----:B------:R-:W-:Y:S02]  /*c1f0*/  ISETP.LT.AND P1, PT, R26, UR19, !P0 ;  /* 0x000000131a007c0c */ /* 0x000fe4000c721270 */
[----:B------:R-:W2:Y:S02]  /*c200*/  LDL.LU R26, [R1+0x48] ;  /* 0x00004800011a7983 */ /* 0x000ea40000300800 */
[----:B0-----:R-:W-:-:S02]  /*c210*/  IADD3 R12, P4, PT, R6, R2, RZ ;  /* 0x00000002060c7210 */ /* 0x001fc40007f9e0ff */
[----:B---3--:R-:W-:Y:S02]  /*c220*/  ISETP.LT.AND P6, PT, R24, UR19, !P0 ;  /* 0x0000001318007c0c */ /* 0x008fe4000c7c1270 */
[----:B------:R-:W-:Y:S01]  /*c230*/  LEA.HI.X.SX32 R13, R6, R3, 0x1, P4 ;  /* 0x00000003060d7211 */ /* 0x000fe200020f0eff */
[-C--:B------:R-:W-:Y:S02]  /*c240*/  IMAD R6, R24, R0.reuse, RZ ;  /* 0x0000000018067224 */ /* 0x080fe400078e02ff */
[----:B------:R-:W3:Y:S01]  /*c250*/  LDL.LU R24, [R1+0x44] ;  /* 0x0000440001187983 */ /* 0x000ee20000300800 */
[----:B------:R-:W-:Y:S02]  /*c260*/  ISETP.LT.AND P3, PT, R29, UR19, !P0 ;  /* 0x000000131d007c0c */ /* 0x000fe4000c761270 */
[C---:B------:R-:W-:Y:S01]  /*c270*/  PRMT R29, R7.reuse, 0x7770, RZ ;  /* 0x00007770071d7816 */ /* 0x040fe200000000ff */
[----:B----4-:R-:W-:Y:S01]  /*c280*/  IMAD R20, R28, R0, RZ ;  /* 0x000000001c147224 */ /* 0x010fe200078e02ff */
[----:B------:R-:W-:-:S02]  /*c290*/  PRMT R27, R7, 0x7771, RZ ;  /* 0x00007771071b7816 */ /* 0x000fc400000000ff */
[----:B------:R-:W-:-:S07]  /*c2a0*/  IADD3 R14, P4, PT, R6, R2, RZ ;  /* 0x00000002060e7210 */ /* 0x000fce0007f9e0ff */
[----:B------:R0:W-:Y:S01]  /*c2b0*/  @P3 STG.E.U8 desc[UR26][R4.64], R29 ;  /* 0x0000001d04003986 */ /* 0x0001e2000c10111a */
[----:B------:R-:W-:-:S03]  /*c2c0*/  ISETP.LT.AND P3, PT, R28, UR19, !P0 ;  /* 0x000000131c007c0c */ /* 0x000fc6000c761270 */
[----:B------:R-:W4:Y:S01]  /*c2d0*/  LDL.LU R28, [R1+0x40] ;  /* 0x00004000011c7983 */ /* 0x000f220000300800 */
[----:B------:R-:W-:Y:S02]  /*c2e0*/  LEA.HI.X.SX32 R15, R6, R3, 0x1, P4 ;  /* 0x00000003060f7211 */ /* 0x000fe400020f0eff */
[----:B------:R-:W-:Y:S01]  /*c2f0*/  IADD3 R6, P4, PT, R20, R2, RZ ;  /* 0x0000000214067210 */ /* 0x000fe20007f9e0ff */
[----:B------:R5:W-:Y:S01]  /*c300*/  @P1 STG.E.U8 desc[UR26][R12.64], R27 ;  /* 0x0000001b0c001986 */ /* 0x000be2000c10111a */
[C---:B------:R-:W-:Y:S01]  /*c310*/  ISETP.LT.AND P1, PT, R22.reuse, UR19, !P0 ;  /* 0x0000001316007c0c */ /* 0x040fe2000c721270 */
[----:B------:R-:W-:Y:S02]  /*c320*/  IMAD R21, R22, R0, RZ ;  /* 0x0000000016157224 */ /* 0x000fe400078e02ff */
[----:B------:R-:W4:Y:S01]  /*c330*/  LDL.LU R22, [R1+0x3c] ;  /* 0x00003c0001167983 */ /* 0x000f220000300800 */
[C---:B------:R-:W-:Y:S02]  /*c340*/  PRMT R25, R7.reuse, 0x7772, RZ ;  /* 0x0000777207197816 */ /* 0x040fe400000000ff */
[----:B------:R-:W-:-:S02]  /*c350*/  PRMT R23, R7, 0x7773, RZ ;  /* 0x0000777307177816 */ /* 0x000fc400000000ff */
[----:B------:R-:W-:Y:S01]  /*c360*/  LEA.HI.X.SX32 R7, R20, R3, 0x1, P4 ;  /* 0x0000000314077211 */ /* 0x000fe200020f0eff */
[----:B------:R2:W-:Y:S04]  /*c370*/  @P6 STG.E.U8 desc[UR26][R14.64], R25 ;  /* 0x000000190e006986 */ /* 0x0005e8000c10111a */
[----:B------:R2:W-:Y:S01]  /*c380*/  @P3 STG.E.U8 desc[UR26][R6.64], R23 ;  /* 0x0000001706003986 */ /* 0x0005e2000c10111a */
[----:B0-----:R-:W-:-:S03]  /*c390*/  IADD3 R4, P6, PT, R21, R2, RZ ;  /* 0x0000000215047210 */ /* 0x001fc60007fde0ff */
[----:B-----5:R-:W5:Y:S01]  /*c3a0*/  LDL.LU R27, [R1+0x38] ;  /* 0x00003800011b7983 */ /* 0x020f620000300800 */
[----:B------:R-:W-:Y:S02]  /*c3b0*/  LEA.HI.X.SX32 R5, R21, R3, 0x1, P6 ;  /* 0x0000000315057211 */ /* 0x000fe400030f0eff */
[----:B-1----:R-:W-:-:S05]  /*c3c0*/  PRMT R21, R8, 0x7770, RZ ;  /* 0x0000777008157816 */ /* 0x002fca00000000ff */
[----:B------:R4:W-:Y:S01]  /*c3d0*/  @P1 STG.E.U8 desc[UR26][R4.64], R21 ;  /* 0x0000001504001986 */ /* 0x0009e2000c10111a */
[C---:B--2---:R-:W-:Y:S01]  /*c3e0*/  ISETP.LT.AND P3, PT, R26.reuse, UR19, !P0 ;  /* 0x000000131a007c0c */ /* 0x044fe2000c761270 */
[-C--:B------:R-:W-:Y:S02]  /*c3f0*/  IMAD R15, R26, R0.reuse, RZ ;  /* 0x000000001a0f7224 */ /* 0x080fe400078e02ff */
[----:B------:R-:W2:Y:S01]  /*c400*/  LDL.LU R26, [R1+0x34] ;  /* 0x00003400011a7983 */ /* 0x000ea20000300800 */
[CC--:B---3--:R-:W-:Y:S01]  /*c410*/  IMAD R20, R24.reuse, R0.reuse, RZ ;  /* 0x0000000018147224 */ /* 0x0c8fe200078e02ff */
[----:B------:R-:W-:Y:S02]  /*c420*/  ISETP.LT.AND P1, PT, R24, UR19, !P0 ;  /* 0x0000001318007c0c */ /* 0x000fe4000c721270 */
[----:B------:R-:W3:Y:S01]  /*c430*/  LDL.LU R24, [R1+0x30] ;  /* 0x0000300001187983 */ /* 0x000ee20000300800 */
[C---:B------:R-:W-:Y:S01]  /*c440*/  IMAD R13, R30.reuse, R0, RZ ;  /* 0x000000001e0d7224 */ /* 0x040fe200078e02ff */
[----:B------:R-:W-:-:S04]  /*c450*/  ISETP.LT.AND P4, PT, R30, UR19, !P0 ;  /* 0x000000131e007c0c */ /* 0x000fc8000c781270 */
[CC--:B------:R-:W-:Y:S02]  /*c460*/  IADD3 R12, P6, PT, R13.reuse, R2.reuse, RZ ;  /* 0x000000020d0c7210 */ /* 0x0c0fe40007fde0ff */
[C---:B------:R-:W-:Y:S02]  /*c470*/  PRMT R25, R8.reuse, 0x7771, RZ ;  /* 0x0000777108197816 */ /* 0x040fe400000000ff */
[-C--:B------:R-:W-:Y:S02]  /*c480*/  LEA.HI.X.SX32 R13, R13, R3.reuse, 0x1, P6 ;  /* 0x000000030d0d7211 */ /* 0x080fe400030f0eff */
[C---:B------:R-:W-:Y:S02]  /*c490*/  IADD3 R14, P6, PT, R15.reuse, R2, RZ ;  /* 0x000000020f0e7210 */ /* 0x040fe40007fde0ff */
[----:B------:R-:W-:Y:S01]  /*c4a0*/  PRMT R23, R8, 0x7772, RZ ;  /* 0x0000777208177816 */ /* 0x000fe200000000ff */
[----:B------:R0:W-:Y:S01]  /*c4b0*/  @P4 STG.E.U8 desc[UR26][R12.64], R25 ;  /* 0x000000190c004986 */ /* 0x0001e2000c10111a */
[----:B------:R-:W-:Y:S01]  /*c4c0*/  LEA.HI.X.SX32 R15, R15, R3, 0x1, P6 ;  /* 0x000000030f0f7211 */ /* 0x000fe200030f0eff */
[----:B----4-:R-:W-:Y:S01]  /*c4d0*/  IMAD R5, R28, R0, RZ ;  /* 0x000000001c057224 */ /* 0x010fe200078e02ff */
[----:B------:R-:W-:-:S02]  /*c4e0*/  IADD3 R6, P4, PT, R20, R2, RZ ;  /* 0x0000000214067210 */ /* 0x000fc40007f9e0ff */
[----:B------:R-:W-:Y:S02]  /*c4f0*/  ISETP.LT.AND P6, PT, R28, UR19, !P0 ;  /* 0x000000131c007c0c */ /* 0x000fe4000c7c1270 */
[----:B------:R-:W4:Y:S01]  /*c500*/  LDL.LU R28, [R1+0x2c] ;  /* 0x00002c00011c7983 */ /* 0x000f220000300800 */
[-C--:B------:R-:W-:Y:S02]  /*c510*/  LEA.HI.X.SX32 R7, R20, R3.reuse, 0x1, P4 ;  /* 0x0000000314077211 */ /* 0x080fe400020f0eff */
[----:B------:R-:W-:Y:S01]  /*c520*/  PRMT R21, R8, 0x7773, RZ ;  /* 0x0000777308157816 */ /* 0x000fe200000000ff */
[----:B------:R1:W-:Y:S01]  /*c530*/  @P3 STG.E.U8 desc[UR26][R14.64], R23 ;  /* 0x000000170e003986 */ /* 0x0003e2000c10111a */
[C---:B------:R-:W-:Y:S01]  /*c540*/  IADD3 R4, P4, PT, R5.reuse, R2, RZ ;  /* 0x0000000205047210 */ /* 0x040fe20007f9e0ff */
[C---:B------:R-:W-:Y:S01]  /*c550*/  IMAD R8, R22.reuse, R0, RZ ;  /* 0x0000000016087224 */ /* 0x040fe200078e02ff */
[----:B------:R-:W-:Y:S02]  /*c560*/  ISETP.LT.AND P3, PT, R22, UR19, !P0 ;  /* 0x0000001316007c0c */ /* 0x000fe4000c761270 */
[----:B------:R-:W4:Y:S01]  /*c570*/  LDL.LU R22, [R1+0x28] ;  /* 0x0000280001167983 */ /* 0x000f220000300800 */
[----:B------:R-:W-:-:S02]  /*c580*/  LEA.HI.X.SX32 R5, R5, R3, 0x1, P4 ;  /* 0x0000000305057211 */ /* 0x000fc400020f0eff */
[C---:B0-----:R-:W-:Y:S01]  /*c590*/  IADD3 R12, P4, PT, R8.reuse, R2, RZ ;  /* 0x00000002080c7210 */ /* 0x041fe20007f9e0ff */
[----:B------:R0:W-:Y:S01]  /*c5a0*/  @P1 STG.E.U8 desc[UR26][R6.64], R21 ;  /* 0x0000001506001986 */ /* 0x0001e2000c10111a */
[C---:B-----5:R-:W-:Y:S01]  /*c5b0*/  IMAD R20, R27.reuse, R0, RZ ;  /* 0x000000001b147224 */ /* 0x060fe200078e02ff */
[----:B------:R-:W-:Y:S02]  /*c5c0*/  ISETP.LT.AND P1, PT, R27, UR19, !P0 ;  /* 0x000000131b007c0c */ /* 0x000fe4000c721270 */
[----:B------:R-:W-:Y:S01]  /*c5d0*/  LEA.HI.X.SX32 R13, R8, R3, 0x1, P4 ;  /* 0x00000003080d7211 */ /* 0x000fe200020f0eff */
[----:B------:R-:W5:Y:S01]  /*c5e0*/  LDL.LU R27, [R1+0x24] ;  /* 0x00002400011b7983 */ /* 0x000f620000300800 */
[C---:B------:R-:W-:Y:S02]  /*c5f0*/  PRMT R25, R9.reuse, 0x7770, RZ ;  /* 0x0000777009197816 */ /* 0x040fe400000000ff */
[----:B-1----:R-:W-:-:S03]  /*c600*/  PRMT R23, R9, 0x7771, RZ ;  /* 0x0000777109177816 */ /* 0x002fc600000000ff */
[----:B------:R1:W-:Y:S01]  /*c610*/  @P6 STG.E.U8 desc[UR26][R4.64], R25 ;  /* 0x0000001904006986 */ /* 0x0003e2000c10111a */
[----:B------:R-:W-:-:S03]  /*c620*/  IADD3 R14, P6, PT, R20, R2, RZ ;  /* 0x00000002140e7210 */ /* 0x000fc60007fde0ff */
[----:B------:R0:W-:Y:S01]  /*c630*/  @P3 STG.E.U8 desc[UR26][R12.64], R23 ;  /* 0x000000170c003986 */ /* 0x0001e2000c10111a */
[----:B------:R-:W-:Y:S02]  /*c640*/  LEA.HI.X.SX32 R15, R20, R3, 0x1, P6 ;  /* 0x00000003140f7211 */ /* 0x000fe400030f0eff */
[C---:B--2---:R-:W-:Y:S01]  /*c650*/  ISETP.LT.AND P4, PT, R26.reuse, UR19, !P0 ;  /* 0x000000131a007c0c */ /* 0x044fe2000c781270 */
[-C--:B0-----:R-:W-:Y:S02]  /*c660*/  IMAD R7, R26, R0.reuse, RZ ;  /* 0x000000001a077224 */ /* 0x081fe400078e02ff */
[----:B------:R-:W2:Y:S01]  /*c670*/  LDL.LU R26, [R1+0x20] ;  /* 0x00002000011a7983 */ /* 0x000ea20000300800 */
[C---:B---3--:R-:W-:Y:S01]  /*c680*/  ISETP.LT.AND P3, PT, R24.reuse, UR19, !P0 ;  /* 0x0000001318007c0c */ /* 0x048fe2000c761270 */
[----:B-1----:R-:W-:Y:S02]  /*c690*/  IMAD R5, R24, R0, RZ ;  /* 0x0000000018057224 */ /* 0x002fe400078e02ff */
[----:B------:R-:W3:Y:S04]  /*c6a0*/  LDL.LU R24, [R1+0x1c] ;  /* 0x00001c0001187983 */ /* 0x000ee80000300800 */
[----:B------:R-:W3:Y:S01]  /*c6b0*/  LDL.LU R20, [R1+0x18] ;  /* 0x0000180001147983 */ /* 0x000ee20000300800 */
[----:B------:R-:W-:-:S02]  /*c6c0*/  IADD3 R6, P6, PT, R7, R2, RZ ;  /* 0x0000000207067210 */ /* 0x000fc40007fde0ff */
[----:B------:R-:W-:Y:S02]  /*c6d0*/  PRMT R21, R9, 0x7772, RZ ;  /* 0x0000777209157816 */ /* 0x000fe400000000ff */
[-C--:B------:R-:W-:Y:S02]  /*c6e0*/  LEA.HI.X.SX32 R7, R7, R3.reuse, 0x1, P6 ;  /* 0x0000000307077211 */ /* 0x080fe400030f0eff */
[----:B------:R-:W-:Y:S01]  /*c6f0*/  PRMT R25, R9, 0x7773, RZ ;  /* 0x0000777309197816 */ /* 0x000fe200000000ff */
[----:B------:R0:W-:Y:S01]  /*c700*/  @P1 STG.E.U8 desc[UR26][R14.64], R21 ;  /* 0x000000150e001986 */ /* 0x0001e2000c10111a */
[C---:B------:R-:W-:Y:S01]  /*c710*/  IADD3 R4, P6, PT, R5.reuse, R2, RZ ;  /* 0x0000000205047210 */ /* 0x040fe20007fde0ff */
[C---:B----4-:R-:W-:Y:S01]  /*c720*/  IMAD R9, R28.reuse, R0, RZ ;  /* 0x000000001c097224 */ /* 0x050fe200078e02ff */
[----:B------:R-:W-:Y:S01]  /*c730*/  ISETP.LT.AND P1, PT, R28, UR19, !P0 ;  /* 0x000000131c007c0c */ /* 0x000fe2000c721270 */
[----:B------:R5:W-:Y:S01]  /*c740*/  @P4 STG.E.U8 desc[UR26][R6.64], R25 ;  /* 0x0000001906004986 */ /* 0x000be2000c10111a */
[----:B------:R-:W-:-:S02]  /*c750*/  LEA.HI.X.SX32 R5, R5, R3, 0x1, P6 ;  /* 0x0000000305057211 */ /* 0x000fc400030f0eff */
[C---:B------:R-:W-:Y:S01]  /*c760*/  IADD3 R8, P4, PT, R9.reuse, R2, RZ ;  /* 0x0000000209087210 */ /* 0x040fe20007f9e0ff */
[C---:B------:R-:W-:Y:S01]  /*c770*/  IMAD R13, R22.reuse, R0, RZ ;  /* 0x00000000160d7224 */ /* 0x040fe200078e02ff */
[----:B------:R-:W-:Y:S02]  /*c780*/  ISETP.LT.AND P6, PT, R22, UR19, !P0 ;  /* 0x0000001316007c0c */ /* 0x000fe4000c7c1270 */
[C---:B------:R-:W-:Y:S01]  /*c790*/  PRMT R23, R10.reuse, 0x7770, RZ ;  /* 0x000077700a177816 */ /* 0x040fe200000000ff */
[----:B------:R-:W4:Y:S01]  /*c7a0*/  LDL.LU R22, [R1+0x14] ;  /* 0x0000140001167983 */ /* 0x000f220000300800 */
[-C--:B------:R-:W-:Y:S02]  /*c7b0*/  LEA.HI.X.SX32 R9, R9, R3.reuse, 0x1, P4 ;  /* 0x0000000309097211 */ /* 0x080fe400020f0eff */
[C---:B0-----:R-:W-:Y:S01]  /*c7c0*/  PRMT R21, R10.reuse, 0x7771, RZ ;  /* 0x000077710a157816 */ /* 0x041fe200000000ff */
[----:B------:R0:W-:Y:S01]  /*c7d0*/  @P3 STG.E.U8 desc[UR26][R4.64], R23 ;  /* 0x0000001704003986 */ /* 0x0001e2000c10111a */
[----:B------:R-:W-:Y:S01]  /*c7e0*/  IADD3 R12, P4, PT, R13, R2, RZ ;  /* 0x000000020d0c7210 */ /* 0x000fe20007f9e0ff */
[----:B-----5:R-:W-:Y:S01]  /*c7f0*/  IMAD R7, R27, R0, RZ ;  /* 0x000000001b077224 */ /* 0x020fe200078e02ff */
[----:B------:R-:W-:Y:S01]  /*c800*/  PRMT R15, R10, 0x7772, RZ ;  /* 0x000077720a0f7816 */ /* 0x000fe200000000ff */
[----:B------:R1:W-:Y:S01]  /*c810*/  @P1 STG.E.U8 desc[UR26][R8.64], R21 ;  /* 0x0000001508001986 */ /* 0x0003e2000c10111a */
[----:B------:R-:W-:-:S02]  /*c820*/  LEA.HI.X.SX32 R13, R13, R3, 0x1, P4 ;  /* 0x000000030d0d7211 */ /* 0x000fc400020f0eff */
[----:B------:R-:W-:Y:S01]  /*c830*/  ISETP.LT.AND P3, PT, R27, UR19, !P0 ;  /* 0x000000131b007c0c */ /* 0x000fe2000c761270 */
[----:B------:R-:W5:Y:S01]  /*c840*/  LDL.LU R28, [R1+0x10] ;  /* 0x00001000011c7983 */ /* 0x000f620000300800 */
[----:B------:R-:W-:-:S03]  /*c850*/  IADD3 R6, P4, PT, R7, R2, RZ ;  /* 0x0000000207067210 */ /* 0x000fc60007f9e0ff */
[----:B------:R2:W-:Y:S01]  /*c860*/  @P6 STG.E.U8 desc[UR26][R12.64], R15 ;  /* 0x0000000f0c006986 */ /* 0x0005e2000c10111a */
[----:B------:R-:W-:Y:S02]  /*c870*/  LEA.HI.X.SX32 R7, R7, R3, 0x1, P4 ;  /* 0x0000000307077211 */ /* 0x000fe400020f0eff */
[----:B0-----:R-:W-:Y:S01]  /*c880*/  PRMT R23, R10, 0x7773, RZ ;  /* 0x000077730a177816 */ /* 0x001fe200000000ff */
[----:B------:R-:W5:Y:S01]  /*c890*/  LDL.LU R27, [R1+0xfc] ;  /* 0x0000fc00011b7983 */ /* 0x000f620000300800 */
[----:B-1----:R-:W-:-:S03]  /*c8a0*/  PRMT R21, R11, 0x7770, RZ ;  /* 0x000077700b157816 */ /* 0x002fc600000000ff */
[----:B------:R0:W-:Y:S01]  /*c8b0*/  @P3 STG.E.U8 desc[UR26][R6.64], R23 ;  /* 0x0000001706003986 */ /* 0x0001e2000c10111a */
[C---:B--2---:R-:W-:Y:S01]  /*c8c0*/  IMAD R14, R26.reuse, R0, RZ ;  /* 0x000000001a0e7224 */ /* 0x044fe200078e02ff */
[----:B------:R-:W-:Y:S02]  /*c8d0*/  ISETP.LT.AND P1, PT, R26, UR19, !P0 ;  /* 0x000000131a007c0c */ /* 0x000fe4000c721270 */
[----:B------:R-:W2:Y:S02]  /*c8e0*/  LDL.LU R26, [R1+0xf8] ;  /* 0x0000f800011a7983 */ /* 0x000ea40000300800 */
[----:B------:R-:W-:-:S04]  /*c8f0*/  IADD3 R4, P6, PT, R14, R2, RZ ;  /* 0x000000020e047210 */ /* 0x000fc80007fde0ff */
[----:B------:R-:W-:Y:S01]  /*c900*/  LEA.HI.X.SX32 R5, R14, R3, 0x1, P6 ;  /* 0x000000030e057211 */ /* 0x000fe200030f0eff */
[----:B---3--:R-:W-:-:S04]  /*c910*/  IMAD R10, R20, R0, RZ ;  /* 0x00000000140a7224 */ /* 0x008fc800078e02ff */
[----:B------:R1:W-:Y:S01]  /*c920*/  @P1 STG.E.U8 desc[UR26][R4.64], R21 ;  /* 0x0000001504001986 */ /* 0x0003e2000c10111a */
[----:B------:R-:W-:-:S03]  /*c930*/  ISETP.LT.AND P1, PT, R20, UR19, !P0 ;  /* 0x0000001314007c0c */ /* 0x000fc6000c721270 */
[----:B------:R-:W3:Y:S01]  /*c940*/  LDL.LU R20, [R1+0xf4] ;  /* 0x0000f40001147983 */ /* 0x000ee20000300800 */
[C---:B------:R-:W-:Y:S01]  /*c950*/  IMAD R9, R24.reuse, R0, RZ ;  /* 0x0000000018097224 */ /* 0x040fe200078e02ff */
[----:B------:R-:W-:Y:S02]  /*c960*/  ISETP.LT.AND P4, PT, R24, UR19, !P0 ;  /* 0x0000001318007c0c */ /* 0x000fe4000c781270 */
[----:B------:R-:W-:Y:S01]  /*c970*/  PRMT R15, R11, 0x7771, RZ ;  /* 0x000077710b0f7816 */ /* 0x000fe200000000ff */
[----:B------:R-:W3:Y:S01]  /*c980*/  LDL.LU R24, [R1+0xf0] ;  /* 0x0000f00001187983 */ /* 0x000ee20000300800 */
[----:B------:R-:W-:-:S04]  /*c990*/  IADD3 R8, P3, PT, R9, R2, RZ ;  /* 0x0000000209087210 */ /* 0x000fc80007f7e0ff */
[----:B------:R-:W-:Y:S02]  /*c9a0*/  LEA.HI.X.SX32 R9, R9, R3, 0x1, P3 ;  /* 0x0000000309097211 */ /* 0x000fe400018f0eff */
[----:B------:R-:W-:-:S03]  /*c9b0*/  IADD3 R12, P3, PT, R10, R2, RZ ;  /* 0x000000020a0c7210 */ /* 0x000fc60007f7e0ff */
[----:B------:R0:W-:Y:S01]  /*c9c0*/  @P4 STG.E.U8 desc[UR26][R8.64], R15 ;  /* 0x0000000f08004986 */ /* 0x0001e2000c10111a */
[C---:B----4-:R-:W-:Y:S01]  /*c9d0*/  IMAD R14, R22.reuse, R0, RZ ;  /* 0x00000000160e7224 */ /* 0x050fe200078e02ff */
[----:B------:R-:W-:Y:S02]  /*c9e0*/  ISETP.LT.AND P6, PT, R22, UR19, !P0 ;  /* 0x0000001316007c0c */ /* 0x000fe4000c7c1270 */
[-C--:B------:R-:W-:Y:S01]  /*c9f0*/  LEA.HI.X.SX32 R13, R10, R3.reuse, 0x1, P3 ;  /* 0x000000030a0d7211 */ /* 0x080fe200018f0eff */
[----:B------:R-:W4:Y:S01]  /*ca00*/  LDL.LU R22, [R1+0xe4] ;  /* 0x0000e40001167983 */ /* 0x000f220000300800 */
[----:B0-----:R-:W-:Y:S02]  /*ca10*/  IADD3 R6, P4, PT, R14, R2, RZ ;  /* 0x000000020e067210 */ /* 0x001fe40007f9e0ff */
[C---:B-1----:R-:W-:Y:S02]  /*ca20*/  PRMT R21, R11.reuse, 0x7772, RZ ;  /* 0x000077720b157816 */ /* 0x042fe400000000ff */
[----:B------:R-:W-:Y:S01]  /*ca30*/  PRMT R25, R11, 0x7773, RZ ;  /* 0x000077730b197816 */ /* 0x000fe200000000ff */
[----:B-----5:R-:W-:Y:S01]  /*ca40*/  IMAD R5, R28, R0, RZ ;  /* 0x000000001c057224 */ /* 0x020fe200078e02ff */
[----:B------:R-:W-:-:S03]  /*ca50*/  LEA.HI.X.SX32 R7, R14, R3, 0x1, P4 ;  /* 0x000000030e077211 */ /* 0x000fc600020f0eff */
[----:B------:R-:W-:Y:S01]  /*ca60*/  IMAD R11, R0, 0x2, R5 ;  /* 0x00000002000b7824 */ /* 0x000fe200078e0205 */
[----:B------:R0:W-:Y:S01]  /*ca70*/  @P1 STG.E.U8 desc[UR26][R12.64], R21 ;  /* 0x000000150c001986 */ /* 0x0001e2000c10111a */
[----:B------:R-:W-:-:S03]  /*ca80*/  IADD3 R4, P1, PT, R5, R2, RZ ;  /* 0x0000000205047210 */ /* 0x000fc60007f3e0ff */
[----:B------:R1:W-:Y:S01]  /*ca90*/  @P6 STG.E.U8 desc[UR26][R6.64], R25 ;  /* 0x0000001906006986 */ /* 0x0003e2000c10111a */
[----:B------:R-:W-:Y:S02]  /*caa0*/  IADD3 R8, P6, PT, R11, R2, RZ ;  /* 0x000000020b087210 */ /* 0x000fe40007fde0ff */
[-C--:B------:R-:W-:Y:S02]  /*cab0*/  LEA.HI.X.SX32 R5, R5, R3.reuse, 0x1, P1 ;  /* 0x0000000305057211 */ /* 0x080fe400008f0eff */
[----:B------:R-:W-:Y:S01]  /*cac0*/  LEA.HI.X.SX32 R9, R11, R3, 0x1, P6 ;  /* 0x000000030b097211 */ /* 0x000fe200030f0eff */
[----:B0-----:R-:W5:Y:S01]  /*cad0*/  LDL.LU R12, [R1+0xe0] ;  /* 0x0000e000010c7983 */ /* 0x001f620000300800 */
[----:B--2---:R-:W-:-:S03]  /*cae0*/  ISETP.LT.AND P1, PT, R26, UR19, !P0 ;  /* 0x000000131a007c0c */ /* 0x004fc6000c721270 */
[----:B------:R-:W2:Y:S01]  /*caf0*/  LDL.LU R26, [R1+0xc] ;  /* 0x00000c00011a7983 */ /* 0x000ea20000300800 */
[----:B---3--:R-:W-:-:S03]  /*cb00*/  ISETP.LT.AND P6, PT, R20, UR19, !P0 ;  /* 0x0000001314007c0c */ /* 0x008fc6000c7c1270 */
[----:B------:R-:W3:Y:S01]  /*cb10*/  LDL.LU R20, [R1+0xdc] ;  /* 0x0000dc0001147983 */ /* 0x000ee20000300800 */
[----:B------:R-:W-:Y:S01]  /*cb20*/  ISETP.LT.AND P3, PT, R28, UR19, !P0 ;  /* 0x000000131c007c0c */ /* 0x000fe2000c761270 */
[----:B------:R-:W-:Y:S01]  /*cb30*/  IMAD R15, R0, 0x2, R11 ;  /* 0x00000002000f7824 */ /* 0x000fe200078e020b */
[C---:B------:R-:W-:Y:S01]  /*cb40*/  PRMT R23, R16.reuse, 0x7770, RZ ;  /* 0x0000777010177816 */ /* 0x040fe200000000ff */
[----:B-1----:R-:W2:Y:S01]  /*cb50*/  LDL.LU R25, [R1+0xd8] ;  /* 0x0000d80001197983 */ /* 0x002ea20000300800 */
[----:B------:R-:W-:Y:S01]  /*cb60*/  PRMT R21, R16, 0x7771, RZ ;  /* 0x0000777110157816 */ /* 0x000fe200000000ff */
[----:B------:R-:W-:Y:S01]  /*cb70*/  IMAD R7, R0, 0x2, R15 ;  /* 0x0000000200077824 */ /* 0x000fe200078e020f */
[----:B------:R-:W-:-:S07]  /*cb80*/  ISETP.LT.AND P4, PT, R27, UR19, !P0 ;  /* 0x000000131b007c0c */ /* 0x000fce000c781270 */
[----:B------:R-:W-:Y:S01]  /*cb90*/  @P3 STG.E.U8 desc[UR26][R4.64], R23 ;  /* 0x0000001704003986 */ /* 0x000fe2000c10111a */
[CC--:B------:R-:W-:Y:S01]  /*cba0*/  IADD3 R10, P3, PT, R15.reuse, R2.reuse, RZ ;  /* 0x000000020f0a7210 */ /* 0x0c0fe20007f7e0ff */
[----:B------:R-:W-:Y:S02]  /*cbb0*/  IMAD R13, R0, 0x2, R7 ;  /* 0x00000002000d7824 */ /* 0x000fe400078e0207 */
[----:B------:R0:W-:Y:S01]  /*cbc0*/  @P5 STG.E.U8 desc[UR26][R8.64], R21 ;  /* 0x0000001508005986 */ /* 0x0001e2000c10111a */
[-C--:B------:R-:W-:Y:S02]  /*cbd0*/  LEA.HI.X.SX32 R11, R15, R3.reuse, 0x1, P3 ;  /* 0x000000030f0b7211 */ /* 0x080fe400018f0eff */
[----:B------:R-:W-:Y:S02]  /*cbe0*/  PRMT R15, R16, 0x7772, RZ ;  /* 0x00007772100f7816 */ /* 0x000fe400000000ff */
[----:B------:R-:W-:Y:S02]  /*cbf0*/  ISETP.LT.AND P3, PT, R24, UR19, !P0 ;  /* 0x0000001318007c0c */ /* 0x000fe4000c761270 */
[CC--:B------:R-:W-:Y:S01]  /*cc00*/  IADD3 R6, P5, PT, R7.reuse, R2.reuse, RZ ;  /* 0x0000000207067210 */ /* 0x0c0fe20007fbe0ff */
[----:B------:R-:W2:Y:S03]  /*cc10*/  LDL.LU R24, [R1+0xd4] ;  /* 0x0000d40001187983 */ /* 0x000ea60000300800 */
[----:B------:R-:W-:Y:S01]  /*cc20*/  LEA.HI.X.SX32 R7, R7, R3, 0x1, P5 ;  /* 0x0000000307077211 */ /* 0x000fe200028f0eff */
[----:B------:R1:W-:Y:S01]  /*cc30*/  @P2 STG.E.U8 desc[UR26][R10.64], R15 ;  /* 0x0000000f0a002986 */ /* 0x0003e2000c10111a */
[----:B0-----:R-:W-:Y:S01]  /*cc40*/  PRMT R21, R16, 0x7773, RZ ;  /* 0x0000777310157816 */ /* 0x001fe200000000ff */
[----:B------:R-:W-:Y:S01]  /*cc50*/  IMAD R9, R0, 0x2, R13 ;  /* 0x0000000200097824 */ /* 0x000fe200078e020d */
[----:B------:R-:W-:-:S03]  /*cc60*/  IADD3 R4, P2, PT, R13, R2, RZ ;  /* 0x000000020d047210 */ /* 0x000fc60007f5e0ff */
[----:B------:R0:W-:Y:S01]  /*cc70*/  @P4 STG.E.U8 desc[UR26][R6.64], R21 ;  /* 0x0000001506004986 */ /* 0x0001e2000c10111a */
[-C--:B------:R-:W-:Y:S01]  /*cc80*/  LEA.HI.X.SX32 R5, R13, R3.reuse, 0x1, P2 ;  /* 0x000000030d057211 */ /* 0x080fe200010f0eff */
[----:B------:R-:W-:Y:S01]  /*cc90*/  IMAD R13, R0, 0x2, R9 ;  /* 0x00000002000d7824 */ /* 0x000fe200078e0209 */
[CC--:B------:R-:W-:Y:S02]  /*cca0*/  IADD3 R8, P4, PT, R9.reuse, R2.reuse, RZ ;  /* 0x0000000209087210 */ /* 0x0c0fe40007f9e0ff */
[----:B----4-:R-:W-:Y:S02]  /*ccb0*/  ISETP.LT.AND P5, PT, R22, UR19, !P0 ;  /* 0x0000001316007c0c */ /* 0x010fe4000c7a1270 */
[----:B------:R-:W4:Y:S01]  /*ccc0*/  LDL.LU R22, [R1+0xd0] ;  /* 0x0000d00001167983 */ /* 0x000f220000300800 */
[-C--:B------:R-:W-:Y:S02]  /*ccd0*/  LEA.HI.X.SX32 R9, R9, R3.reuse, 0x1, P4 ;  /* 0x0000000309097211 */ /* 0x080fe400020f0eff */
[C---:B-1----:R-:W-:Y:S01]  /*cce0*/  IADD3 R10, P4, PT, R13.reuse, R2, RZ ;  /* 0x000000020d0a7210 */ /* 0x042fe20007f9e0ff */
[----:B------:R-:W4:Y:S03]  /*ccf0*/  LDL.LU R14, [R1+0xcc] ;  /* 0x0000cc00010e7983 */ /* 0x000f260000300800 */
[----:B------:R-:W-:-:S02]  /*cd00*/  LEA.HI.X.SX32 R11, R13, R3, 0x1, P4 ;  /* 0x000000030d0b7211 */ /* 0x000fc400020f0eff */
[----:B---3--:R-:W-:Y:S02]  /*cd10*/  ISETP.LT.AND P4, PT, R20, UR19, !P0 ;  /* 0x0000001314007c0c */ /* 0x008fe4000c781270 */
[----:B------:R-:W3:Y:S01]  /*cd20*/  LDL.LU R20, [R1+0xc8] ;  /* 0x0000c80001147983 */ /* 0x000ee20000300800 */
[C---:B------:R-:W-:Y:S02]  /*cd30*/  PRMT R23, R17.reuse, 0x7770, RZ ;  /* 0x0000777011177816 */ /* 0x040fe400000000ff */
[----:B-----5:R-:W-:Y:S01]  /*cd40*/  ISETP.LT.AND P2, PT, R12, UR19, !P0 ;  /* 0x000000130c007c0c */ /* 0x020fe2000c741270 */
[C---:B--2---:R-:W-:Y:S01]  /*cd50*/  IMAD R12, R26.reuse, R0, RZ ;  /* 0x000000001a0c7224 */ /* 0x044fe200078e02ff */
[----:B------:R-:W-:Y:S01]  /*cd60*/  PRMT R15, R17, 0x7771, RZ ;  /* 0x00007771110f7816 */ /* 0x000fe200000000ff */
[----:B------:R1:W-:Y:S01]  /*cd70*/  @P1 STG.E.U8 desc[UR26][R4.64], R23 ;  /* 0x0000001704001986 */ /* 0x0003e2000c10111a */
[----:B------:R-:W-:-:S03]  /*cd80*/  ISETP.LT.AND P1, PT, R26, UR19, !P0 ;  /* 0x000000131a007c0c */ /* 0x000fc6000c721270 */
[----:B------:R2:W-:Y:S01]  /*cd90*/  @P6 STG.E.U8 desc[UR26][R8.64], R15 ;  /* 0x0000000f08006986 */ /* 0x0005e2000c10111a */
[-C--:B0-----:R-:W-:Y:S01]  /*cda0*/  IADD3 R6, P6, PT, R12, R2.reuse, RZ ;  /* 0x000000020c067210 */ /* 0x081fe20007fde0ff */
[----:B------:R-:W-:Y:S01]  /*cdb0*/  IMAD R13, R0, 0x4, R13 ;  /* 0x00000004000d7824 */ /* 0x000fe200078e020d */
[C---:B------:R-:W-:Y:S01]  /*cdc0*/  PRMT R21, R17.reuse, 0x7772, RZ ;  /* 0x0000777211157816 */ /* 0x040fe200000000ff */
[----:B------:R-:W5:Y:S01]  /*cdd0*/  LDL.LU R16, [R1+0xc4] ;  /* 0x0000c40001107983 */ /* 0x000f620000300800 */
[----:B------:R-:W-:Y:S02]  /*cde0*/  LEA.HI.X.SX32 R7, R12, R3, 0x1, P6 ;  /* 0x000000030c077211 */ /* 0x000fe400030f0eff */
[----:B------:R-:W-:Y:S01]  /*cdf0*/  PRMT R17, R17, 0x7773, RZ ;  /* 0x0000777311117816 */ /* 0x000fe200000000ff */
[----:B------:R-:W-:Y:S01]  /*ce00*/  @P3 STG.E.U8 desc[UR26][R10.64], R21 ;  /* 0x000000150a003986 */ /* 0x000fe2000c10111a */
[----:B------:R-:W-:Y:S01]  /*ce10*/  IADD3 R12, P6, PT, R13, R2, RZ ;  /* 0x000000020d0c7210 */ /* 0x000fe20007fde0ff */
[----:B-1----:R-:W-:-:S02]  /*ce20*/  IMAD R5, R0, 0x2, R13 ;  /* 0x0000000200057824 */ /* 0x002fc400078e020d */
[----:B------:R0:W-:Y:S01]  /*ce30*/  @P1 STG.E.U8 desc[UR26][R6.64], R17 ;  /* 0x0000001106001986 */ /* 0x0001e2000c10111a */
[----:B------:R-:W-:-:S03]  /*ce40*/  ISETP.LT.AND P1, PT, R24, UR19, !P0 ;  /* 0x0000001318007c0c */ /* 0x000fc6000c721270 */
[----:B------:R-:W5:Y:S01]  /*ce50*/  LDL.LU R24, [R1+0x8] ;  /* 0x0000080001187983 */ /* 0x000f620000300800 */
[-C--:B------:R-:W-:Y:S01]  /*ce60*/  LEA.HI.X.SX32 R13, R13, R3.reuse, 0x1, P6 ;  /* 0x000000030d0d7211 */ /* 0x080fe200030f0eff */
[----:B--2---:R-:W-:Y:S01]  /*ce70*/  IMAD R15, R0, 0x2, R5 ;  /* 0x00000002000f7824 */ /* 0x004fe200078e0205 */
[----:B------:R-:W-:Y:S01]  /*ce80*/  IADD3 R8, P6, PT, R5, R2, RZ ;  /* 0x0000000205087210 */ /* 0x000fe20007fde0ff */
[----:B------:R-:W2:Y:S01]  /*ce90*/  LDL.LU R26, [R1+0xc0] ;  /* 0x0000c000011a7983 */ /* 0x000ea20000300800 */
[----:B------:R-:W-:Y:S02]  /*cea0*/  PRMT R27, R18, 0x7770, RZ ;  /* 0x00007770121b7816 */ /* 0x000fe400000000ff */
[----:B------:R-:W-:Y:S01]  /*ceb0*/  ISETP.LT.AND P3, PT, R25, UR19, !P0 ;  /* 0x0000001319007c0c */ /* 0x000fe2000c761270 */
[----:B0-----:R-:W-:Y:S01]  /*cec0*/  IMAD R17, R0, 0x2, R15 ;  /* 0x0000000200117824 */ /* 0x001fe200078e020f */
[----:B------:R-:W-:Y:S01]  /*ced0*/  LEA.HI.X.SX32 R9, R5, R3, 0x1, P6 ;  /* 0x0000000305097211 */ /* 0x000fe200030f0eff */
[----:B------:R0:W-:Y:S01]  /*cee0*/  @P5 STG.E.U8 desc[UR26][R12.64], R27 ;  /* 0x0000001b0c005986 */ /* 0x0001e2000c10111a */
[----:B------:R-:W-:-:S02]  /*cef0*/  PRMT R25, R18, 0x7771, RZ ;  /* 0x0000777112197816 */ /* 0x000fc400000000ff */
[CC--:B------:R-:W-:Y:S01]  /*cf00*/  IADD3 R10, P5, PT, R15.reuse, R2.reuse, RZ ;  /* 0x000000020f0a7210 */ /* 0x0c0fe20007fbe0ff */
[----:B------:R-:W2:Y:S03]  /*cf10*/  LDL.LU R28, [R1+0xbc] ;  /* 0x0000bc00011c7983 */ /* 0x000ea60000300800 */
[----:B------:R-:W-:Y:S01]  /*cf20*/  LEA.HI.X.SX32 R11, R15, R3, 0x1, P5 ;  /* 0x000000030f0b7211 */ /* 0x000fe200028f0eff */
[----:B------:R1:W-:Y:S01]  /*cf30*/  @P2 STG.E.U8 desc[UR26][R8.64], R25 ;  /* 0x0000001908002986 */ /* 0x0003e2000c10111a */
[----:B----4-:R-:W-:Y:S02]  /*cf40*/  ISETP.LT.AND P2, PT, R14, UR19, !P0 ;  /* 0x000000130e007c0c */ /* 0x010fe4000c741270 */
[----:B------:R-:W-:Y:S01]  /*cf50*/  IADD3 R14, P5, PT, R17, R2, RZ ;  /* 0x00000002110e7210 */ /* 0x000fe20007fbe0ff */
[----:B------:R-:W4:Y:S01]  /*cf60*/  LDS.128 R4, [R238+0x800] ;  /* 0x00080000ee047984 */ /* 0x000f220000000c00 */
[----:B------:R-:W-:-:S02]  /*cf70*/  ISETP.LT.AND P6, PT, R22, UR19, !P0 ;  /* 0x0000001316007c0c */ /* 0x000fc4000c7c1270 */
[----:B------:R-:W-:Y:S01]  /*cf80*/  LEA.HI.X.SX32 R15, R17, R3, 0x1, P5 ;  /* 0x00000003110f7211 */ /* 0x000fe200028f0eff */
[----:B------:R-:W4:Y:S01]  /*cf90*/  LDL.LU R22, [R1+0xb8] ;  /* 0x0000b80001167983 */ /* 0x000f220000300800 */
[----:B---3--:R-:W-:-:S03]  /*cfa0*/  ISETP.LT.AND P5, PT, R20, UR19, !P0 ;  /* 0x0000001314007c0c */ /* 0x008fc6000c7a1270 */
[----:B------:R-:W3:Y:S01]  /*cfb0*/  LDL.LU R20, [R1+0xb4] ;  /* 0x0000b40001147983 */ /* 0x000ee20000300800 */
[----:B------:R-:W-:Y:S01]  /*cfc0*/  PRMT R23, R18, 0x7772, RZ ;  /* 0x0000777212177816 */ /* 0x000fe200000000ff */
[----:B------:R-:W-:Y:S01]  /*cfd0*/  IMAD R21, R0, 0x2, R17 ;  /* 0x0000000200157824 */ /* 0x000fe200078e0211 */
[----:B0-----:R-:W-:-:S03]  /*cfe0*/  PRMT R27, R18, 0x7773, RZ ;  /* 0x00007773121b7816 */ /* 0x001fc600000000ff */
[----:B------:R0:W-:Y:S01]  /*cff0*/  @P4 STG.E.U8 desc[UR26][R10.64], R23 ;  /* 0x000000170a004986 */ /* 0x0001e2000c10111a */
[-C--:B-1----:R-:W-:Y:S01]  /*d000*/  IADD3 R8, P4, PT, R21, R2.reuse, RZ ;  /* 0x0000000215087210 */ /* 0x082fe20007f9e0ff */
[C---:B------:R-:W-:Y:S01]  /*d010*/  IMAD R13, R0.reuse, 0x2, R21 ;  /* 0x00000002000d7824 */ /* 0x040fe200078e0215 */
[----:B------:R-:W-:Y:S01]  /*d020*/  PRMT R25, R19, 0x7770, RZ ;  /* 0x0000777013197816 */ /* 0x000fe200000000ff */
[----:B------:R1:W-:Y:S01]  /*d030*/  @P3 STG.E.U8 desc[UR26][R14.64], R27 ;  /* 0x0000001b0e003986 */ /* 0x0003e2000c10111a */
[-C--:B------:R-:W-:Y:S01]  /*d040*/  LEA.HI.X.SX32 R9, R21, R3.reuse, 0x1, P4 ;  /* 0x0000000315097211 */ /* 0x080fe200020f0eff */
[----:B------:R-:W-:Y:S01]  /*d050*/  IMAD R17, R0, 0x2, R13 ;  /* 0x0000000200117824 */ /* 0x000fe200078e020d */
[C---:B------:R-:W-:Y:S02]  /*d060*/  IADD3 R12, P3, PT, R13.reuse, R2, RZ ;  /* 0x000000020d0c7210 */ /* 0x040fe40007f7e0ff */
[----:B-----5:R-:W-:Y:S01]  /*d070*/  ISETP.LT.AND P4, PT, R16, UR19, !P0 ;  /* 0x0000001310007c0c */ /* 0x020fe2000c781270 */
[----:B------:R5:W-:Y:S01]  /*d080*/  @P1 STG.E.U8 desc[UR26][R8.64], R25 ;  /* 0x0000001908001986 */ /* 0x000be2000c10111a */
[----:B------:R-:W-:-:S02]  /*d090*/  LEA.HI.X.SX32 R13, R13, R3, 0x1, P3 ;  /* 0x000000030d0d7211 */ /* 0x000fc400018f0eff */
[----:B0-----:R-:W-:Y:S02]  /*d0a0*/  PRMT R23, R19, 0x7771, RZ ;  /* 0x0000777113177816 */ /* 0x001fe400000000ff */
[C---:B------:R-:W-:Y:S01]  /*d0b0*/  IADD3 R10, P1, PT, R17.reuse, R2, RZ ;  /* 0x00000002110a7210 */ /* 0x040fe20007f3e0ff */
[----:B------:R-:W-:Y:S02]  /*d0c0*/  IMAD R16, R24, R0, RZ ;  /* 0x0000000018107224 */ /* 0x000fe400078e02ff */
[----:B------:R4:W-:Y:S01]  /*d0d0*/  @P6 STG.E.U8 desc[UR26][R12.64], R23 ;  /* 0x000000170c006986 */ /* 0x0009e2000c10111a */
[----:B------:R-:W-:Y:S01]  /*d0e0*/  LEA.HI.X.SX32 R11, R17, R3, 0x1, P1 ;  /* 0x00000003110b7211 */ /* 0x000fe200008f0eff */
[----:B------:R-:W-:Y:S01]  /*d0f0*/  IMAD R17, R0, 0x4, R17 ;  /* 0x0000000400117824 */ /* 0x000fe200078e0211 */
[----:B------:R-:W-:Y:S02]  /*d100*/  ISETP.LT.AND P3, PT, R24, UR19, !P0 ;  /* 0x0000001318007c0c */ /* 0x000fe4000c761270 */
[----:B-1----:R-:W-:Y:S01]  /*d110*/  IADD3 R14, P6, PT, R16, R2, RZ ;  /* 0x00000002100e7210 */ /* 0x002fe20007fde0ff */
[----:B------:R-:W3:Y:S01]  /*d120*/  LDL.LU R24, [R1+0xb0] ;  /* 0x0000b00001187983 */ /* 0x000ee20000300800 */
[----:B--2---:R-:W-:-:S02]  /*d130*/  ISETP.LT.AND P1, PT, R26, UR19, !P0 ;  /* 0x000000131a007c0c */ /* 0x004fc4000c721270 */
[----:B------:R-:W-:Y:S01]  /*d140*/  LEA.HI.X.SX32 R15, R16, R3, 0x1, P6 ;  /* 0x00000003100f7211 */ /* 0x000fe200030f0eff */
[----:B------:R-:W2:Y:S01]  /*d150*/  LDL.LU R26, [R1+0xac] ;  /* 0x0000ac00011a7983 */ /* 0x000ea20000300800 */
[----:B-----5:R-:W-:-:S03]  /*d160*/  IADD3 R8, P6, PT, R17, R2, RZ ;  /* 0x0000000211087210 */ /* 0x020fc60007fde0ff */
[----:B------:R-:W5:Y:S01]  /*d170*/  LDL.LU R18, [R1+0xa8] ;  /* 0x0000a80001127983 */ /* 0x000f620000300800 */
[C---:B------:R-:W-:Y:S02]  /*d180*/  PRMT R21, R19.reuse, 0x7772, RZ ;  /* 0x0000777213157816 */ /* 0x040fe400000000ff */
[----:B------:R-:W-:Y:S02]  /*d190*/  PRMT R19, R19, 0x7773, RZ ;  /* 0x0000777313137816 */ /* 0x000fe400000000ff */
[----:B------:R-:W-:Y:S02]  /*d1a0*/  LEA.HI.X.SX32 R9, R17, R3, 0x1, P6 ;  /* 0x0000000311097211 */ /* 0x000fe400030f0eff */
[----:B----4-:R-:W-:Y:S01]  /*d1b0*/  PRMT R23, R4, 0x7770, RZ ;  /* 0x0000777004177816 */ /* 0x010fe200000000ff */
[----:B------:R0:W-:Y:S04]  /*d1c0*/  @P2 STG.E.U8 desc[UR26][R10.64], R21 ;  /* 0x000000150a002986 */ /* 0x0001e8000c10111a */
[----:B------:R-:W-:Y:S01]  /*d1d0*/  @P3 STG.E.U8 desc[UR26][R14.64], R19 ;  /* 0x000000130e003986 */ /* 0x000fe2000c10111a */
[----:B------:R-:W-:-:S03]  /*d1e0*/  ISETP.LT.AND P3, PT, R22, UR19, !P0 ;  /* 0x0000001316007c0c */ /* 0x000fc6000c761270 */
[----:B------:R1:W-:Y:S04]  /*d1f0*/  @P5 STG.E.U8 desc[UR26][R8.64], R23 ;  /* 0x0000001708005986 */ /* 0x0003e8000c10111a */
[----:B------:R-:W4:Y:S01]  /*d200*/  LDL.LU R22, [R1+0x4] ;  /* 0x0000040001167983 */ /* 0x000f220000300800 */
[----:B---3--:R-:W-:-:S03]  /*d210*/  ISETP.LT.AND P5, PT, R20, UR19, !P0 ;  /* 0x0000001314007c0c */ /* 0x008fc6000c7a1270 */
[----:B------:R-:W3:Y:S01]  /*d220*/  LDL.LU R20, [R1+0xa4] ;  /* 0x0000a40001147983 */ /* 0x000ee20000300800 */
[----:B------:R-:W-:-:S04]  /*d230*/  IMAD R13, R0, 0x2, R17 ;  /* 0x00000002000d7824 */ /* 0x000fc800078e0211 */
[----:B0-----:R-:W-:Y:S01]  /*d240*/  IMAD R11, R0, 0x2, R13 ;  /* 0x00000002000b7824 */ /* 0x001fe200078e020d */
[CC--:B------:R-:W-:Y:S02]  /*d250*/  IADD3 R12, P6, PT, R13.reuse, R2.reuse, RZ ;  /* 0x000000020d0c7210 */ /* 0x0c0fe40007fde0ff */
[----:B------:R-:W-:Y:S01]  /*d260*/  ISETP.LT.AND P2, PT, R28, UR19, !P0 ;  /* 0x000000131c007c0c */ /* 0x000fe2000c741270 */
[C---:B------:R-:W-:Y:S01]  /*d270*/  IMAD R17, R0.reuse, 0x2, R11 ;  /* 0x0000000200117824 */ /* 0x040fe200078e020b */
[-C--:B------:R-:W-:Y:S02]  /*d280*/  LEA.HI.X.SX32 R13, R13, R3.reuse, 0x1, P6 ;  /* 0x000000030d0d7211 */ /* 0x080fe400030f0eff */
[C---:B------:R-:W-:Y:S01]  /*d290*/  IADD3 R10, P6, PT, R11.reuse, R2, RZ ;  /* 0x000000020b0a7210 */ /* 0x040fe20007fde0ff */
[----:B-1----:R-:W-:Y:S01]  /*d2a0*/  IMAD R9, R0, 0x2, R17 ;  /* 0x0000000200097824 */ /* 0x002fe200078e0211 */
[----:B------:R-:W-:Y:S02]  /*d2b0*/  PRMT R25, R4, 0x7771, RZ ;  /* 0x0000777104197816 */ /* 0x000fe400000000ff */
[----:B------:R-:W-:-:S02]  /*d2c0*/  LEA.HI.X.SX32 R11, R11, R3, 0x1, P6 ;  /* 0x000000030b0b7211 */ /* 0x000fc400030f0eff */
[CC--:B------:R-:W-:Y:S02]  /*d2d0*/  IADD3 R14, P6, PT, R17.reuse, R2.reuse, RZ ;  /* 0x00000002110e7210 */ /* 0x0c0fe40007fde0ff */
[C---:B------:R-:W-:Y:S01]  /*d2e0*/  PRMT R23, R4.reuse, 0x7772, RZ ;  /* 0x0000777204177816 */ /* 0x040fe200000000ff */
[----:B------:R0:W-:Y:S01]  /*d2f0*/  @P4 STG.E.U8 desc[UR26][R12.64], R25 ;  /* 0x000000190c004986 */ /* 0x0001e2000c10111a */
[----:B------:R-:W-:Y:S02]  /*d300*/  LEA.HI.X.SX32 R15, R17, R3, 0x1, P6 ;  /* 0x00000003110f7211 */ /* 0x000fe400030f0eff */
[----:B------:R-:W-:Y:S02]  /*d310*/  PRMT R21, R4, 0x7773, RZ ;  /* 0x0000777304157816 */ /* 0x000fe400000000ff */
[----:B------:R-:W-:Y:S01]  /*d320*/  IADD3 R8, P6, PT, R9, R2, RZ ;  /* 0x0000000209087210 */ /* 0x000fe20007fde0ff */
[----:B------:R1:W-:Y:S01]  /*d330*/  @P1 STG.E.U8 desc[UR26][R10.64], R23 ;  /* 0x000000170a001986 */ /* 0x0003e2000c10111a */
[----:B------:R-:W-:-:S03]  /*d340*/  ISETP.LT.AND P4, PT, R24, UR19, !P0 ;  /* 0x0000001318007c0c */ /* 0x000fc6000c781270 */
[----:B------:R-:W2:Y:S01]  /*d350*/  LDL.LU R24, [R1+0xa0] ;  /* 0x0000a00001187983 */ /* 0x000ea20000300800 */
[----:B0-----:R-:W-:Y:S01]  /*d360*/  IMAD R13, R0, 0x2, R9 ;  /* 0x00000002000d7824 */ /* 0x001fe200078e0209 */
[----:B------:R-:W-:Y:S02]  /*d370*/  LEA.HI.X.SX32 R9, R9, R3, 0x1, P6 ;  /* 0x0000000309097211 */ /* 0x000fe400030f0eff */
[----:B------:R0:W-:Y:S01]  /*d380*/  @P2 STG.E.U8 desc[UR26][R14.64], R21 ;  /* 0x000000150e002986 */ /* 0x0001e2000c10111a */
[----:B-----5:R-:W-:-:S03]  /*d390*/  ISETP.LT.AND P2, PT, R18, UR19, !P0 ;  /* 0x0000001312007c0c */ /* 0x020fc6000c741270 */
[----:B------:R-:W5:Y:S01]  /*d3a0*/  LDL.LU R16, [R1+0x9c] ;  /* 0x00009c0001107983 */ /* 0x000f620000300800 */
[----:B------:R-:W-:-:S03]  /*d3b0*/  IADD3 R12, P6, PT, R13, R2, RZ ;  /* 0x000000020d0c7210 */ /* 0x000fc60007fde0ff */
[----:B------:R-:W5:Y:S01]  /*d3c0*/  LDL.LU R18, [R1] ;  /* 0x0000000001127983 */ /* 0x000f620000300800 */
[----:B------:R-:W-:Y:S01]  /*d3d0*/  PRMT R19, R5, 0x7770, RZ ;  /* 0x0000777005137816 */ /* 0x000fe200000000ff */
[----:B------:R-:W-:Y:S01]  /*d3e0*/  IMAD R17, R0, 0x2, R13 ;  /* 0x0000000200117824 */ /* 0x000fe200078e020d */
[----:B------:R-:W-:Y:S02]  /*d3f0*/  LEA.HI.X.SX32 R13, R13, R3, 0x1, P6 ;  /* 0x000000030d0d7211 */ /* 0x000fe400030f0eff */
[----:B-1----:R-:W-:Y:S01]  /*d400*/  PRMT R23, R5, 0x7771, RZ ;  /* 0x0000777105177816 */ /* 0x002fe200000000ff */
[----:B------:R1:W-:Y:S04]  /*d410*/  @P3 STG.E.U8 desc[UR26][R8.64], R19 ;  /* 0x0000001308003986 */ /* 0x0003e8000c10111a */
[----:B------:R-:W-:Y:S01]  /*d420*/  @P5 STG.E.U8 desc[UR26][R12.64], R23 ;  /* 0x000000170c005986 */ /* 0x000fe2000c10111a */
[C---:B----4-:R-:W-:Y:S01]  /*d430*/  ISETP.LT.AND P3, PT, R22.reuse, UR19, !P0 ;  /* 0x0000001316007c0c */ /* 0x050fe2000c761270 */
[----:B------:R-:W-:-:S02]  /*d440*/  IMAD R4, R22, R0, RZ ;  /* 0x0000000016047224 */ /* 0x000fc400078e02ff */
[----:B------:R-:W4:Y:S01]  /*d450*/  LDL.LU R22, [R1+0x98] ;  /* 0x0000980001167983 */ /* 0x000f220000300800 */
[----:B---3--:R-:W-:-:S03]  /*d460*/  ISETP.LT.AND P5, PT, R20, UR19, !P0 ;  /* 0x0000001314007c0c */ /* 0x008fc6000c7a1270 */
[----:B------:R-:W3:Y:S01]  /*d470*/  LDL.LU R20, [R1+0x94] ;  /* 0x0000940001147983 */ /* 0x000ee20000300800 */
[----:B------:R-:W-:-:S04]  /*d480*/  IADD3 R10, P6, PT, R17, R2, RZ ;  /* 0x00000002110a7210 */ /* 0x000fc80007fde0ff */
[-C--:B------:R-:W-:Y:S01]  /*d490*/  LEA.HI.X.SX32 R11, R17, R3.reuse, 0x1, P6 ;  /* 0x00000003110b7211 */ /* 0x080fe200030f0eff */
[----:B------:R-:W-:Y:S01]  /*d4a0*/  IMAD R17, R0, 0x4, R17 ;  /* 0x0000000400117824 */ /* 0x000fe200078e0211 */
[----:B0-----:R-:W-:Y:S02]  /*d4b0*/  PRMT R21, R5, 0x7772, RZ ;  /* 0x0000777205157816 */ /* 0x001fe400000000ff */
[-C--:B------:R-:W-:Y:S01]  /*d4c0*/  IADD3 R14, P6, PT, R4, R2.reuse, RZ ;  /* 0x00000002040e7210 */ /* 0x080fe20007fde0ff */
[----:B-1----:R-:W-:Y:S01]  /*d4d0*/  IMAD R9, R0, 0x2, R17 ;  /* 0x0000000200097824 */ /* 0x002fe200078e0211 */
[----:B--2---:R-:W-:Y:S01]  /*d4e0*/  ISETP.LT.AND P1, PT, R26, UR19, !P0 ;  /* 0x000000131a007c0c */ /* 0x004fe2000c721270 */
[----:B------:R0:W-:Y:S01]  /*d4f0*/  @P4 STG.E.U8 desc[UR26][R10.64], R21 ;  /* 0x000000150a004986 */ /* 0x0001e2000c10111a */
[----:B------:R-:W-:Y:S02]  /*d500*/  LEA.HI.X.SX32 R15, R4, R3, 0x1, P6 ;  /* 0x00000003040f7211 */ /* 0x000fe400030f0eff */
[----:B------:R-:W-:-:S02]  /*d510*/  IADD3 R4, P6, PT, R17, R2, RZ ;  /* 0x0000000211047210 */ /* 0x000fc40007fde0ff */
[----:B------:R-:W-:Y:S02]  /*d520*/  PRMT R19, R5, 0x7773, RZ ;  /* 0x0000777305137816 */ /* 0x000fe400000000ff */
[----:B------:R-:W-:Y:S01]  /*d530*/  LEA.HI.X.SX32 R5, R17, R3, 0x1, P6 ;  /* 0x0000000311057211 */ /* 0x000fe200030f0eff */
[----:B0-----:R-:W-:Y:S01]  /*d540*/  IMAD R11, R0, 0x2, R9 ;  /* 0x00000002000b7824 */ /* 0x001fe200078e0209 */
[----:B------:R-:W-:-:S03]  /*d550*/  PRMT R23, R6, 0x7770, RZ ;  /* 0x0000777006177816 */ /* 0x000fc600000000ff */
[C---:B------:R-:W-:Y:S01]  /*d560*/  IMAD R13, R0.reuse, 0x2, R11 ;  /* 0x00000002000d7824 */ /* 0x040fe200078e020b */
[----:B------:R0:W-:Y:S01]  /*d570*/  @P3 STG.E.U8 desc[UR26][R14.64], R19 ;  /* 0x000000130e003986 */ /* 0x0001e2000c10111a */
[-C--:B------:R-:W-:Y:S02]  /*d580*/  IADD3 R8, P6, PT, R9, R2.reuse, RZ ;  /* 0x0000000209087210 */ /* 0x080fe40007fde0ff */
[----:B------:R-:W-:Y:S01]  /*d590*/  IMAD R17, R0, 0x2, R13 ;  /* 0x0000000200117824 */ /* 0x000fe200078e020d */
[----:B------:R-:W-:Y:S01]  /*d5a0*/  @P1 STG.E.U8 desc[UR26][R4.64], R23 ;  /* 0x0000001704001986 */ /* 0x000fe2000c10111a */
[----:B------:R-:W-:Y:S02]  /*d5b0*/  IADD3 R10, P1, PT, R11, R2, RZ ;  /* 0x000000020b0a7210 */ /* 0x000fe40007f3e0ff */
[-C--:B------:R-:W-:Y:S02]  /*d5c0*/  LEA.HI.X.SX32 R9, R9, R3.reuse, 0x1, P6 ;  /* 0x0000000309097211 */ /* 0x080fe400030f0eff */
[----:B-----5:R-:W-:Y:S01]  /*d5d0*/  ISETP.LT.AND P3, PT, R16, UR19, !P0 ;  /* 0x0000001310007c0c */ /* 0x020fe2000c761270 */
[----:B0-----:R-:W-:Y:S01]  /*d5e0*/  IMAD R19, R0, 0x2, R17 ;  /* 0x0000000200137824 */ /* 0x001fe200078e0211 */
[----:B------:R-:W-:Y:S01]  /*d5f0*/  PRMT R21, R6, 0x7771, RZ ;  /* 0x0000777106157816 */ /* 0x000fe200000000ff */
[----:B------:R-:W-:Y:S01]  /*d600*/  IMAD R16, R18, R0, RZ ;  /* 0x0000000012107224 */ /* 0x000fe200078e02ff */
[----:B------:R-:W-:Y:S01]  /*d610*/  LEA.HI.X.SX32 R11, R11, R3, 0x1, P1 ;  /* 0x000000030b0b7211 */ /* 0x000fe200008f0eff */
[----:B------:R-:W-:Y:S01]  /*d620*/  IMAD R0, R0, 0x2, R19 ;  /* 0x0000000200007824 */ /* 0x000fe200078e0213 */
[-C--:B------:R-:W-:Y:S01]  /*d630*/  IADD3 R14, P1, PT, R17, R2.reuse, RZ ;  /* 0x00000002110e7210 */ /* 0x080fe20007f3e0ff */
[----:B------:R0:W-:Y:S01]  /*d640*/  @P2 STG.E.U8 desc[UR26][R8.64], R21 ;  /* 0x0000001508002986 */ /* 0x0001e2000c10111a */
[----:B------:R-:W-:-:S02]  /*d650*/  IADD3 R12, P2, PT, R13, R2, RZ ;  /* 0x000000020d0c7210 */ /* 0x000fc40007f5e0ff */
[-C--:B------:R-:W-:Y:S02]  /*d660*/  LEA.HI.X.SX32 R15, R17, R3.reuse, 0x1, P1 ;  /* 0x00000003110f7211 */ /* 0x080fe400008f0eff */
[----:B------:R-:W-:Y:S02]  /*d670*/  ISETP.LT.AND P4, PT, R24, UR19, !P0 ;  /* 0x0000001318007c0c */ /* 0x000fe4000c781270 */
[-C--:B------:R-:W-:Y:S02]  /*d680*/  LEA.HI.X.SX32 R13, R13, R3.reuse, 0x1, P2 ;  /* 0x000000030d0d7211 */ /* 0x080fe400010f0eff */
[----:B0-----:R-:W-:Y:S02]  /*d690*/  IADD3 R8, P1, PT, R0, R2, RZ ;  /* 0x0000000200087210 */ /* 0x001fe40007f3e0ff */
[----:B----4-:R-:W-:Y:S02]  /*d6a0*/  ISETP.LT.AND P2, PT, R22, UR19, !P0 ;  /* 0x0000001316007c0c */ /* 0x010fe4000c741270 */
[----:B------:R-:W-:-:S02]  /*d6b0*/  LEA.HI.X.SX32 R9, R0, R3, 0x1, P1 ;  /* 0x0000000300097211 */ /* 0x000fc400008f0eff */
[CC--:B------:R-:W-:Y:S02]  /*d6c0*/  IADD3 R4, P6, PT, R19.reuse, R2.reuse, RZ ;  /* 0x0000000213047210 */ /* 0x0c0fe40007fde0ff */
[----:B------:R-:W-:Y:S02]  /*d6d0*/  PRMT R25, R6, 0x7772, RZ ;  /* 0x0000777206197816 */ /* 0x000fe400000000ff */
[----:B------:R-:W-:Y:S02]  /*d6e0*/  LEA.HI.X.SX32 R5, R19, R3, 0x1, P6 ;  /* 0x0000000313057211 */ /* 0x000fe400030f0eff */
[----:B------:R-:W-:Y:S02]  /*d6f0*/  IADD3 R2, P6, PT, R16, R2, RZ ;  /* 0x0000000210027210 */ /* 0x000fe40007fde0ff */
[----:B------:R-:W-:Y:S02]  /*d700*/  PRMT R23, R6, 0x7773, RZ ;  /* 0x0000777306177816 */ /* 0x000fe400000000ff */
[----:B------:R-:W-:-:S02]  /*d710*/  PRMT R17, R7, 0x7773, RZ ;  /* 0x0000777307117816 */ /* 0x000fc400000000ff */
[C---:B------:R-:W-:Y:S02]  /*d720*/  PRMT R19, R7.reuse, 0x7772, RZ ;  /* 0x0000777207137816 */ /* 0x040fe400000000ff */
[C---:B------:R-:W-:Y:S02]  /*d730*/  PRMT R21, R7.reuse, 0x7771, RZ ;  /* 0x0000777107157816 */ /* 0x040fe400000000ff */
[----:B------:R-:W-:Y:S01]  /*d740*/  PRMT R7, R7, 0x7770, RZ ;  /* 0x0000777007077816 */ /* 0x000fe200000000ff */
[----:B------:R0:W-:Y:S01]  /*d750*/  @P5 STG.E.U8 desc[UR26][R10.64], R25 ;  /* 0x000000190a005986 */ /* 0x0001e2000c10111a */
[----:B------:R-:W-:-:S03]  /*d760*/  LEA.HI.X.SX32 R3, R16, R3, 0x1, P6 ;  /* 0x0000000310037211 */ /* 0x000fc600030f0eff */
[----:B------:R0:W-:Y:S04]  /*d770*/  @P4 STG.E.U8 desc[UR26][R12.64], R23 ;  /* 0x000000170c004986 */ /* 0x0001e8000c10111a */
[----:B------:R0:W-:Y:S04]  /*d780*/  @P3 STG.E.U8 desc[UR26][R14.64], R7 ;  /* 0x000000070e003986 */ /* 0x0001e8000c10111a */
[----:B------:R0:W-:Y:S01]  /*d790*/  @P2 STG.E.U8 desc[UR26][R4.64], R21 ;  /* 0x0000001504002986 */ /* 0x0001e2000c10111a */
[----:B---3--:R-:W-:Y:S02]  /*d7a0*/  ISETP.LT.AND P1, PT, R20, UR19, !P0 ;  /* 0x0000001314007c0c */ /* 0x008fe4000c721270 */
[----:B------:R-:W-:-:S11]  /*d7b0*/  ISETP.LT.AND P0, PT, R18, UR19, !P0 ;  /* 0x0000001312007c0c */ /* 0x000fd6000c701270 */
[----:B------:R0:W-:Y:S04]  /*d7c0*/  @P1 STG.E.U8 desc[UR26][R8.64], R19 ;  /* 0x0000001308001986 */ /* 0x0001e8000c10111a */
[----:B------:R0:W-:Y:S01]  /*d7d0*/  @P0 STG.E.U8 desc[UR26][R2.64], R17 ;  /* 0x0000001102000986 */ /* 0x0001e2000c10111a */
[----:B------:R-:W-:Y:S06]  /*d7e0*/  BAR.SYNC.DEFER_BLOCKING 0x0 ;  /* 0x0000000000007b1d */ /* 0x000fec0000010000 */
[----:B------:R-:W-:Y:S05]  /*d7f0*/  BRA.U UP0, `(.L_x_13) ;  /* 0x0000000100a07547 */ /* 0x000fea000b800000 */
[----:B------:R-:W1:Y:S01]  /*d800*/  S2UR UR5, SR_CgaCtaId ;  /* 0x00000000000579c3 */ /* 0x000e620000008800 */
[----:B------:R-:W-:Y:S01]  /*d810*/  NOP ;  /* 0x0000000000007918 */ /* 0x000fe20000000000 */
[----:B------:R-:W-:Y:S01]  /*d820*/  UMOV UR4, 0x50 ;  /* 0x0000005000047882 */ /* 0x000fe20000000000 */
[----:B------:R-:W-:Y:S02]  /*d830*/  IMAD.U32 R0, RZ, RZ, UR12 ;  /* 0x0000000cff007e24 */ /* 0x000fe4000f8e00ff */
[----:B0-----:R-:W-:Y:S02]  /*d840*/  IMAD.MOV.U32 R3, RZ, RZ, 0xf ;  /* 0x0000000fff037424 */ /* 0x001fe400078e00ff */
[----:B------:R-:W-:Y:S01]  /*d850*/  IMAD.MOV.U32 R7, RZ, RZ, 0x1 ;  /* 0x00000001ff077424 */ /* 0x000fe200078e00ff */
[----:B------:R-:W-:-:S04]  /*d860*/  LOP3.LUT R0, R0, 0xffff, RZ, 0xc0, !PT ;  /* 0x0000ffff00007812 */ /* 0x000fc800078ec0ff */
[----:B------:R-:W-:-:S05]  /*d870*/  SHF.R.U32.HI R0, RZ, 0x5, R0 ;  /* 0x00000005ff007819 */ /* 0x000fca0000011600 */
[----:B------:R-:W-:Y:S01]  /*d880*/  VIADD R2, R0, 0x10 ;  /* 0x0000001000027836 */ /* 0x000fe20000000000 */
[----:B------:R-:W-:Y:S01]  /*d890*/  SHF.L.U32 R0, R3, R0, RZ ;  /* 0x0000000003007219 */ /* 0x000fe200000006ff */
[----:B-1----:R-:W-:-:S03]  /*d8a0*/  ULEA UR6, UR5, UR4, 0x18 ;  /* 0x0000000405067291 */ /* 0x002fc6000f8ec0ff */
[----:B------:R-:W-:-:S04]  /*d8b0*/  SHF.L.U32 R3, R7, R2, RZ ;  /* 0x0000000207037219 */ /* 0x000fc800000006ff */
[----:B------:R-:W-:Y:S02]  /*d8c0*/  LOP3.LUT R0, R3, R0, RZ, 0xfc, !PT ;  /* 0x0000000003007212 */ /* 0x000fe400078efcff */
[----:B------:R-:W0:Y:S02]  /*d8d0*/  LDS R5, [UR6] ;  /* 0x00000006ff057984 */ /* 0x000e240008000800 */
[C---:B------:R-:W-:Y:S02]  /*d8e0*/  LOP3.LUT R2, R0.reuse, 0xffff, RZ, 0xc0, !PT ;  /* 0x0000ffff00027812 */ /* 0x040fe400078ec0ff */
[----:B0-----:R-:W-:-:S04]  /*d8f0*/  LOP3.LUT R3, R0, 0xffff, R5, 0x80, !PT ;  /* 0x0000ffff00037812 */ /* 0x001fc800078e8005 */
[----:B------:R-:W-:-:S13]  /*d900*/  ISETP.NE.AND P0, PT, R3, R2, PT ;  /* 0x000000020300720c */ /* 0x000fda0003f05270 */
[----:B------:R-:W-:Y:S05]  /*d910*/  @P0 BRA `(.L_x_14) ;  /* 0x0000000000500947 */ /* 0x000fea0003800000 */
[----:B------:R-:W-:Y:S02]  /*d920*/  SHF.R.U32.HI R5, RZ, 0x10, R5 ;  /* 0x00000010ff057819 */ /* 0x000fe40000011605 */
[----:B------:R-:W-:-:S04]  /*d930*/  SHF.R.U32.HI R2, RZ, 0x10, R0 ;  /* 0x00000010ff027819 */ /* 0x000fc80000011600 */
[----:B------:R-:W-:-:S04]  /*d940*/  LOP3.LUT R5, R5, R2, RZ, 0xc0, !PT ;  /* 0x0000000205057212 */ /* 0x000fc800078ec0ff */
[----:B------:R-:W-:-:S13]  /*d950*/  ISETP.NE.AND P0, PT, R5, R2, PT ;  /* 0x000000020500720c */ /* 0x000fda0003f05270 */
[----:B------:R-:W-:Y:S05]  /*d960*/  @P0 BRA `(.L_x_15) ;  /* 0x0000000000300947 */ /* 0x000fea0003800000 */
[----:B------:R-:W-:Y:S01]  /*d970*/  R2UR UR4, R0 ;  /* 0x00000000000472ca */ /* 0x000fe200000e0000 */
[----:B------:R-:W-:Y:S01]  /*d980*/  VOTEU.ANY UR5, UPT, PT ;  /* 0x0000000000057886 */ /* 0x000fe200038e0100 */
[----:B------:R-:W0:Y:S01]  /*d990*/  S2R R0, SR_LANEID ;  /* 0x0000000000007919 */ /* 0x000e220000000000 */
[----:B------:R-:W-:-:S10]  /*d9a0*/  UFLO.U32 UR5, UR5 ;  /* 0x00000005000572bd */ /* 0x000fd400080e0000 */
[----:B------:R-:W-:-:S06]  /*d9b0*/  ULOP3.LUT UR4, URZ, UR4, URZ, 0x33, !UPT ;  /* 0x00000004ff047292 */ /* 0x000fcc000f8e33ff */
[----:B------:R-:W-:-:S04]  /*d9c0*/  IMAD.U32 R2, RZ, RZ, UR4 ;  /* 0x00000004ff027e24 */ /* 0x000fc8000f8e00ff */
[----:B------:R-:W1:Y:S02]  /*d9d0*/  REDUX UR7, R2 ;  /* 0x00000000020773c4 */ /* 0x000e640000000000 */
[----:B------:R2:W-:Y:S01]  /*d9e0*/  UTCATOMSWS.AND URZ, UR4 ;  /* 0x0000000400ff79e3 */ /* 0x0005e20008000000 */
[----:B0-----:R-:W-:Y:S01]  /*d9f0*/  ISETP.EQ.U32.AND P0, PT, R0, UR5, PT ;  /* 0x0000000500007c0c */ /* 0x001fe2000bf02070 */
[----:B-1----:R-:W-:-:S12]  /*da00*/  IMAD.U32 R0, RZ, RZ, UR7 ;  /* 0x00000007ff007e24 */ /* 0x002fd8000f8e00ff */
[----:B------:R2:W-:Y:S01]  /*da10*/  @P0 ATOMS.AND RZ, [UR6], R0 ;  /* 0x00000000ffff098c */ /* 0x0005e2000a800006 */
[----:B------:R-:W-:Y:S05]  /*da20*/  BRA `(.L_x_13) ;  /* 0x0000000000147947 */ /* 0x000fea0003800000 */
.L_x_15:
[----:B------:R-:W-:-:S07]  /*da30*/  MOV R2, 0xda50 ;  /* 0x0000da5000027802 */ /* 0x000fce0000000f00 */
[----:B------:R-:W-:Y:S05]  /*da40*/  CALL.REL.NOINC `($__internal_0_$__cuda_sm10x_tcgen05_guardrail_trap_col_being_dealloced_not_returned_by_alloc) ;  /* 0x00000000002c7944 */ /* 0x000fea0003c00000 */
[----:B------:R-:W-:Y:S05]  /*da50*/  BRA `(.L_x_13) ;  /* 0x0000000000087947 */ /* 0x000fea0003800000 */
.L_x_14:
[----:B------:R-:W-:-:S07]  /*da60*/  MOV R2, 0xda80 ;  /* 0x0000da8000027802 */ /* 0x000fce0000000f00 */
[----:B------:R-:W-:Y:S05]  /*da70*/  CALL.REL.NOINC `($__internal_2_$__cuda_sm10x_tcgen05_guardrail_trap_unallocated_columns_being_dealloced) ;  /* 0x0000000000387944 */ /* 0x000fea0003c00000 */
.L_x_13:
[----:B------:R-:W-:Y:S01]  /*da80*/  NOP ;  /* 0x0000000000007918 */ /* 0x000fe20000000000 */
[----:B--2---:R-:W-:Y:S05]  /*da90*/  EXIT ;  /* 0x000000000000794d */ /* 0x004fea0003800000 */
.L_x_8:
[----:B------:R-:W0:Y:S02]  /*daa0*/  SYNCS.PHASECHK.TRANS64.TRYWAIT P1, [UR10], R126 ;  /* 0x0000007eff0075a7 */ /* 0x000e24000802110a */
[----:B0-----:R-:W-:Y:S05]  /*dab0*/  @!P1 BRA `(.L_x_8) ;  /* 0xfffffffc00f89947 */ /* 0x001fea000383ffff */
[----:B------:R-:W-:Y:S05]  /*dac0*/  BRA `(.L_x_16) ;  /* 0xffffffac00887947 */ /* 0x000fea000383ffff */
.L_x_12:
[----:B------:R-:W2:Y:S02]  /*dad0*/  SYNCS.PHASECHK.TRANS64.TRYWAIT P0, [UR10], R0 ;  /* 0x00000000ff0075a7 */ /* 0x000ea4000800110a */
[----:B--2---:R-:W-:Y:S05]  /*dae0*/  @!P0 BRA `(.L_x_12) ;  /* 0xfffffffc00f88947 */ /* 0x004fea000383ffff */
[----:B------:R-:W-:Y:S05]  /*daf0*/  BRA `(.L_x_11) ;  /* 0xffffffd000f07947 */ /* 0x000fea000383ffff */
        .weak           $__internal_0_$__cuda_sm10x_tcgen05_guardrail_trap_col_being_dealloced_not_returned_by_alloc
        .type           $__internal_0_$__cuda_sm10x_tcgen05_guardrail_trap_col_being_dealloced_not_returned_by_alloc,@function
        .size           $__internal_0_$__cuda_sm10x_tcgen05_guardrail_trap_col_being_dealloced_not_returned_by_alloc,($__internal_1_$__cuda_sm10x_tcgen05_guardrail_trap_phase_invalid_during_alloc - $__internal_0_$__cuda_sm10x_tcgen05_guardrail_trap_col_being_dealloced_not_returned_by_alloc)
$__internal_0_$__cuda_sm10x_tcgen05_guardrail_trap_col_being_dealloced_not_returned_by_alloc:
[----:B------:R-:W-:Y:S05]  /*db00*/  BPT.TRAP 0x1 ;  /* 0x000000040000795c */ /* 0x000fea0000300000 */
[----:B------:R-:W-:-:S04]  /*db10*/  IMAD.MOV.U32 R3, RZ, RZ, 0x0 ;  /* 0x00000000ff037424 */ /* 0x000fc800078e00ff */
[----:B------:R-:W-:Y:S05]  /*db20*/  RET.REL.NODEC R2 `(matmul_kernel) ;  /* 0xffffff2402347950 */ /* 0x000fea0003c3ffff */
        .weak           $__internal_1_$__cuda_sm10x_tcgen05_guardrail_trap_phase_invalid_during_alloc
        .type           $__internal_1_$__cuda_sm10x_tcgen05_guardrail_trap_phase_invalid_during_alloc,@function
        .size           $__internal_1_$__cuda_sm10x_tcgen05_guardrail_trap_phase_invalid_during_alloc,($__internal_2_$__cuda_sm10x_tcgen05_guardrail_trap_unallocated_columns_being_dealloced - $__internal_1_$__cuda_sm10x_tcgen05_guardrail_trap_phase_invalid_during_alloc)
$__internal_1_$__cuda_sm10x_tcgen05_guardrail_trap_phase_invalid_during_alloc:
[----:B------:R-:W-:Y:S05]  /*db30*/  BPT.TRAP 0x1 ;  /* 0x000000040000795c */ /* 0x000fea0000300000 */
[----:B------:R-:W-:-:S04]  /*db40*/  IMAD.MOV.U32 R3, RZ, RZ, 0x0 ;  /* 0x00000000ff037424 */ /* 0x000fc800078e00ff */
[----:B------:R-:W-:Y:S05]  /*db50*/  RET.REL.NODEC R2 `(matmul_kernel) ;  /* 0xffffff2402287950 */ /* 0x000fea0003c3ffff */
        .weak           $__internal_2_$__cuda_sm10x_tcgen05_guardrail_trap_unallocated_columns_being_dealloced
        .type           $__internal_2_$__cuda_sm10x_tcgen05_guardrail_trap_unallocated_columns_being_dealloced,@function
        .size           $__internal_2_$__cuda_sm10x_tcgen05_guardrail_trap_unallocated_columns_being_dealloced,(.L_x_20 - $__internal_2_$__cuda_sm10x_tcgen05_guardrail_trap_unallocated_columns_being_dealloced)
$__internal_2_$__cuda_sm10x_tcgen05_guardrail_trap_unallocated_columns_being_dealloced:
[----:B------:R-:W-:Y:S05]  /*db60*/  BPT.TRAP 0x1 ;  /* 0x000000040000795c */ /* 0x000fea0000300000 */
[----:B------:R-:W-:-:S04]  /*db70*/  IMAD.MOV.U32 R3, RZ, RZ, 0x0 ;  /* 0x00000000ff037424 */ /* 0x000fc800078e00ff */
[----:B------:R-:W-:Y:S05]  /*db80*/  RET.REL.NODEC R2 `(matmul_kernel) ;  /* 0xffffff24021c7950 */ /* 0x000fea0003c3ffff */
.L_x_17:
[----:B------:R-:W-:-:S00]  /*db90*/  BRA `(.L_x_17) ;  /* 0xfffffffc00fc7947 */ /* 0x000fc0000383ffff */
[----:B------:R-:W-:-:S00]  /*dba0*/  NOP ;  /* 0x0000000000007918 */ /* 0x000fc00000000000 */
        /* <DEDUP_REMOVED lines=13> */
.L_x_20:


//--------------------- .nv.shared.matmul_kernel  --------------------------
	.section	.nv.shared.matmul_kernel,"aw",@nobits
	.sectionflags	@""
	.align	16
	.zero		1024


//--------------------- .nv.shared.reserved.0     --------------------------
	.section	.nv.shared.reserved.0,"aw",@nobits
	.align	8
	.weak		__nv_reservedSMEM_offset_0_alias
	.size		__nv_reservedSMEM_offset_0_alias, 0, 64
	.other		__nv_reservedSMEM_offset_0_alias,@"STO_CUDA_RESERVED_SHARED STV_DEFAULT"
__nv_reservedSMEM_offset_0_alias:
	.zero		0
.nv.shared.reserved.0:
	.zero		64
	.weak		__nv_reservedSMEM_allocation_phase
	.type		__nv_reservedSMEM_allocation_phase,@object
	.size		__nv_reservedSMEM_allocation_phase,(.L_0 - __nv_reservedSMEM_allocation_phase)
__nv_reservedSMEM_allocation_phase:
	.zero		1
.L_0:
	.zero		7
	.weak		__nv_reservedSMEM_devtool_atexit_pc
	.type		__nv_reservedSMEM_devtool_atexit_pc,@object
	.size		__nv_reservedSMEM_devtool_atexit_pc,(__nv_reservedSMEM_allocation_mask - __nv_reservedSMEM_devtool_atexit_pc)
__nv_reservedSMEM_devtool_atexit_pc:
	.zero		8
	.weak		__nv_reservedSMEM_allocation_mask
	.type		__nv_reservedSMEM_allocation_mask,@object
	.size		__nv_reservedSMEM_allocation_mask,(.L_2 - __nv_reservedSMEM_allocation_mask)
__nv_reservedSMEM_allocation_mask:
	.zero		4
.L_2:


//--------------------- .nv.constant0.matmul_kernel --------------------------
	.section	.nv.constant0.matmul_kernel,"a",@progbits
	.sectionflags	@""
	.align	4
.nv.constant0.matmul_kernel:
	.zero		976


//--------------------- SYMBOLS --------------------------

	.type		.nv.reservedSmem.offset0,@object
	.size		.nv.reservedSmem.offset0,0x4
	.type		.nv.reservedSmem.cap,@object
	.size		.nv.reservedSmem.cap,0x4
